	.target	sm_100a

	.elftype	@"ET_EXEC"


//--------------------- .note.nv.tkinfo           --------------------------
	.section	.note.nv.tkinfo,"",@"SHT_NOTE"
	.sectionflags	@"SHF_NOTE_NV_TKINFO"
	.tkinfo
        /*0018*/ 	.word	0x00000002
        /*0030*/ 	.string	""
        /*0030*/ 	.string	"ptxas"
        /*0030*/ 	.string	"Cuda compilation tools, release 13.0, V13.0.88"
        /*0030*/ 	.string	"Build cuda_13.0.r13.0/compiler.36424714_0"
        /*0030*/ 	.string	"-arch sm_100a -m 64 "



//--------------------- .note.nv.cuinfo           --------------------------
	.section	.note.nv.cuinfo,"",@"SHT_NOTE"
	.sectionflags	@"SHF_NOTE_NV_CUINFO"
        /*0018*/ 	.short	0x0002
        /*001a*/ 	.short	0x0064
        /*001c*/ 	.short	0x0082
	.zero		2


//--------------------- .nv.info                  --------------------------
	.section	.nv.info,"",@"SHT_CUDA_INFO"
	.align	4


	//----- nvinfo : EIATTR_REGCOUNT
	.align		4
        /*0000*/ 	.byte	0x04, 0x2f
        /*0002*/ 	.short	(.L_19 - .L_18)
	.align		4
.L_18:
        /*0004*/ 	.word	index@(_ZN7cutlass13device_kernelINS_4gemm6kernel13GemmUniversalIN4cute5tupleIJiiiiEEENS1_10collective13CollectiveMmaINS1_35MainloopSm100TmaUmmaWarpSpecializedILi4ELi2ELi4ENS5_IJNS4_1CILi1EEESB_SB_EEEEENS5_IJNSA_ILi64EEENSA_ILi256EEENSA_ILi32EEEEEEfNS5_IJlSB_lEEEfNS5_IJSB_llEEENS4_8TiledMMAINS4_8MMA_AtomIJNS4_17SM100_MMA_TF32_SSINS_10tfloat32_tESN_fLi64ELi256ELNS4_4UMMA5MajorE0ELSP_1ELNSO_7ScaleInE0ELSQ_0EEEEEENS4_6LayoutISC_NS5_IJNSA_ILi0EEESU_SU_EEEEENS5_IJNS4_10UnderscoreESX_SX_EEEEENS4_13SM90_TMA_LOADENS4_14ComposedLayoutINS4_7SwizzleILi3ELi4ELi3EEENS4_18smem_ptr_flag_bitsILi32EEENST_INS5_IJNSA_ILi8EEESG_EEENS5_IJSG_SB_EEEEEEEvNS4_8identityES10_NS11_INS12_ILi2ELi5ELi2EEES15_NST_INS5_IJSG_NSA_ILi4EEEEEENS5_IJSB_SG_EEEEEEEvS1B_EENS_8epilogue10collective18CollectiveEpilogueINS1J_23Sm100TmaWarpSpecializedILi4ELi2ELi16ELb1ELb0EEEJSH_NS5_IJNST_ISE_SB_EENST_ISG_SB_EEEEEfSI_fSI_NS1J_6fusion15FusionCallbacksIS1N_NS1R_17LinearCombinationIffffLNS_15FloatRoundStyleE2EEESH_S1Q_JEEENS4_5SM1004TMEM4LOAD26SM100_TMEM_LOAD_16dp128b8xES10_S1A_NS4_17SM75_U32x4_LDSM_NENS4_14SM90_TMA_STOREES1A_NS4_17SM90_U32x4_STSM_NENS4_39AutoVectorizingCopyWithAssumedAlignmentILi128EEEEEEvvEEEEvNT_6ParamsE)
        /*0008*/ 	.word	0x0000005f


	//----- nvinfo : EIATTR_FRAME_SIZE
	.align		4
.L_19:
        /*000c*/ 	.byte	0x04, 0x11
        /*000e*/ 	.short	(.L_21 - .L_20)
	.align		4
.L_20:
        /*0010*/ 	.word	index@($__internal_2_$__cuda_sm10x_tcgen05_guardrail_trap_unallocated_columns_being_dealloced)
        /*0014*/ 	.word	0x00000000


	//----- nvinfo : EIATTR_FRAME_SIZE
	.align		4
.L_21:
        /*0018*/ 	.byte	0x04, 0x11
        /*001a*/ 	.short	(.L_23 - .L_22)
	.align		4
.L_22:
        /*001c*/ 	.word	index@($__internal_1_$__cuda_sm10x_tcgen05_guardrail_trap_phase_invalid_during_alloc)
        /*0020*/ 	.word	0x00000000


	//----- nvinfo : EIATTR_FRAME_SIZE
	.align		4
.L_23:
        /*0024*/ 	.byte	0x04, 0x11
        /*0026*/ 	.short	(.L_25 - .L_24)
	.align		4
.L_24:
        /*0028*/ 	.word	index@($__internal_0_$__cuda_sm10x_tcgen05_guardrail_trap_col_being_dealloced_not_returned_by_alloc)
        /*002c*/ 	.word	0x00000000


	//----- nvinfo : EIATTR_FRAME_SIZE
	.align		4
.L_25:
        /*0030*/ 	.byte	0x04, 0x11
        /*0032*/ 	.short	(.L_27 - .L_26)
	.align		4
.L_26:
        /*0034*/ 	.word	index@(_ZN7cutlass13device_kernelINS_4gemm6kernel13GemmUniversalIN4cute5tupleIJiiiiEEENS1_10collective13CollectiveMmaINS1_35MainloopSm100TmaUmmaWarpSpecializedILi4ELi2ELi4ENS5_IJNS4_1CILi1EEESB_SB_EEEEENS5_IJNSA_ILi64EEENSA_ILi256EEENSA_ILi32EEEEEEfNS5_IJlSB_lEEEfNS5_IJSB_llEEENS4_8TiledMMAINS4_8MMA_AtomIJNS4_17SM100_MMA_TF32_SSINS_10tfloat32_tESN_fLi64ELi256ELNS4_4UMMA5MajorE0ELSP_1ELNSO_7ScaleInE0ELSQ_0EEEEEENS4_6LayoutISC_NS5_IJNSA_ILi0EEESU_SU_EEEEENS5_IJNS4_10UnderscoreESX_SX_EEEEENS4_13SM90_TMA_LOADENS4_14ComposedLayoutINS4_7SwizzleILi3ELi4ELi3EEENS4_18smem_ptr_flag_bitsILi32EEENST_INS5_IJNSA_ILi8EEESG_EEENS5_IJSG_SB_EEEEEEEvNS4_8identityES10_NS11_INS12_ILi2ELi5ELi2EEES15_NST_INS5_IJSG_NSA_ILi4EEEEEENS5_IJSB_SG_EEEEEEEvS1B_EENS_8epilogue10collective18CollectiveEpilogueINS1J_23Sm100TmaWarpSpecializedILi4ELi2ELi16ELb1ELb0EEEJSH_NS5_IJNST_ISE_SB_EENST_ISG_SB_EEEEEfSI_fSI_NS1J_6fusion15FusionCallbacksIS1N_NS1R_17LinearCombinationIffffLNS_15FloatRoundStyleE2EEESH_S1Q_JEEENS4_5SM1004TMEM4LOAD26SM100_TMEM_LOAD_16dp128b8xES10_S1A_NS4_17SM75_U32x4_LDSM_NENS4_14SM90_TMA_STOREES1A_NS4_17SM90_U32x4_STSM_NENS4_39AutoVectorizingCopyWithAssumedAlignmentILi128EEEEEEvvEEEEvNT_6ParamsE)
        /*0038*/ 	.word	0x00000000


	//----- nvinfo : EIATTR_MIN_STACK_SIZE
	.align		4
.L_27:
        /*003c*/ 	.byte	0x04, 0x12
        /*003e*/ 	.short	(.L_29 - .L_28)
	.align		4
.L_28:
        /*0040*/ 	.word	index@(_ZN7cutlass13device_kernelINS_4gemm6kernel13GemmUniversalIN4cute5tupleIJiiiiEEENS1_10collective13CollectiveMmaINS1_35MainloopSm100TmaUmmaWarpSpecializedILi4ELi2ELi4ENS5_IJNS4_1CILi1EEESB_SB_EEEEENS5_IJNSA_ILi64EEENSA_ILi256EEENSA_ILi32EEEEEEfNS5_IJlSB_lEEEfNS5_IJSB_llEEENS4_8TiledMMAINS4_8MMA_AtomIJNS4_17SM100_MMA_TF32_SSINS_10tfloat32_tESN_fLi64ELi256ELNS4_4UMMA5MajorE0ELSP_1ELNSO_7ScaleInE0ELSQ_0EEEEEENS4_6LayoutISC_NS5_IJNSA_ILi0EEESU_SU_EEEEENS5_IJNS4_10UnderscoreESX_SX_EEEEENS4_13SM90_TMA_LOADENS4_14ComposedLayoutINS4_7SwizzleILi3ELi4ELi3EEENS4_18smem_ptr_flag_bitsILi32EEENST_INS5_IJNSA_ILi8EEESG_EEENS5_IJSG_SB_EEEEEEEvNS4_8identityES10_NS11_INS12_ILi2ELi5ELi2EEES15_NST_INS5_IJSG_NSA_ILi4EEEEEENS5_IJSB_SG_EEEEEEEvS1B_EENS_8epilogue10collective18CollectiveEpilogueINS1J_23Sm100TmaWarpSpecializedILi4ELi2ELi16ELb1ELb0EEEJSH_NS5_IJNST_ISE_SB_EENST_ISG_SB_EEEEEfSI_fSI_NS1J_6fusion15FusionCallbacksIS1N_NS1R_17LinearCombinationIffffLNS_15FloatRoundStyleE2EEESH_S1Q_JEEENS4_5SM1004TMEM4LOAD26SM100_TMEM_LOAD_16dp128b8xES10_S1A_NS4_17SM75_U32x4_LDSM_NENS4_14SM90_TMA_STOREES1A_NS4_17SM90_U32x4_STSM_NENS4_39AutoVectorizingCopyWithAssumedAlignmentILi128EEEEEEvvEEEEvNT_6ParamsE)
        /*0044*/ 	.word	0x00000000
.L_29:


//--------------------- .nv.compat                --------------------------
	.section	.nv.compat,"",@"SHT_CUDA_COMPAT_INFO"
	.align	4
        /*0000*/ 	.byte	0x02, 0x09, 0x01, 0x00, 0x02, 0x02, 0x02, 0x00, 0x02, 0x05, 0x05, 0x00, 0x03, 0x07, 0x01, 0x01
        /*0010*/ 	.byte	0x02, 0x03, 0x01, 0x00, 0x02, 0x06, 0x01, 0x00, 0x04, 0x0b, 0x08, 0x00, 0x09, 0x00, 0x00, 0x00
        /*0020*/ 	.byte	0x00, 0x00, 0x00, 0x00


//--------------------- .nv.info._ZN7cutlass13device_kernelINS_4gemm6kernel13GemmUniversalIN4cute5tupleIJiiiiEEENS1_10collective13CollectiveMmaINS1_35MainloopSm100TmaUmmaWarpSpecializedILi4ELi2ELi4ENS5_IJNS4_1CILi1EEESB_SB_EEEEENS5_IJNSA_ILi64EEENSA_ILi256EEENSA_ILi32EEEEEEfNS5_IJlSB_lEEEfNS5_IJSB_llEEENS4_8TiledMMAINS4_8MMA_AtomIJNS4_17SM100_MMA_TF32_SSINS_10tfloat32_tESN_fLi64ELi256ELNS4_4UMMA5MajorE0ELSP_1ELNSO_7ScaleInE0ELSQ_0EEEEEENS4_6LayoutISC_NS5_IJNSA_ILi0EEESU_SU_EEEEENS5_IJNS4_10UnderscoreESX_SX_EEEEENS4_13SM90_TMA_LOADENS4_14ComposedLayoutINS4_7SwizzleILi3ELi4ELi3EEENS4_18smem_ptr_flag_bitsILi32EEENST_INS5_IJNSA_ILi8EEESG_EEENS5_IJSG_SB_EEEEEEEvNS4_8identityES10_NS11_INS12_ILi2ELi5ELi2EEES15_NST_INS5_IJSG_NSA_ILi4EEEEEENS5_IJSB_SG_EEEEEEEvS1B_EENS_8epilogue10collective18CollectiveEpilogueINS1J_23Sm100TmaWarpSpecializedILi4ELi2ELi16ELb1ELb0EEEJSH_NS5_IJNST_ISE_SB_EENST_ISG_SB_EEEEEfSI_fSI_NS1J_6fusion15FusionCallbacksIS1N_NS1R_17LinearCombinationIffffLNS_15FloatRoundStyleE2EEESH_S1Q_JEEENS4_5SM1004TMEM4LOAD26SM100_TMEM_LOAD_16dp128b8xES10_S1A_NS4_17SM75_U32x4_LDSM_NENS4_14SM90_TMA_STOREES1A_NS4_17SM90_U32x4_STSM_NENS4_39AutoVectorizingCopyWithAssumedAlignmentILi128EEEEEEvvEEEEvNT_6ParamsE --------------------------
	.section	.nv.info._ZN7cutlass13device_kernelINS_4gemm6kernel13GemmUniversalIN4cute5tupleIJiiiiEEENS1_10collective13CollectiveMmaINS1_35MainloopSm100TmaUmmaWarpSpecializedILi4ELi2ELi4ENS5_IJNS4_1CILi1EEESB_SB_EEEEENS5_IJNSA_ILi64EEENSA_ILi256EEENSA_ILi32EEEEEEfNS5_IJlSB_lEEEfNS5_IJSB_llEEENS4_8TiledMMAINS4_8MMA_AtomIJNS4_17SM100_MMA_TF32_SSINS_10tfloat32_tESN_fLi64ELi256ELNS4_4UMMA5MajorE0ELSP_1ELNSO_7ScaleInE0ELSQ_0EEEEEENS4_6LayoutISC_NS5_IJNSA_ILi0EEESU_SU_EEEEENS5_IJNS4_10UnderscoreESX_SX_EEEEENS4_13SM90_TMA_LOADENS4_14ComposedLayoutINS4_7SwizzleILi3ELi4ELi3EEENS4_18smem_ptr_flag_bitsILi32EEENST_INS5_IJNSA_ILi8EEESG_EEENS5_IJSG_SB_EEEEEEEvNS4_8identityES10_NS11_INS12_ILi2ELi5ELi2EEES15_NST_INS5_IJSG_NSA_ILi4EEEEEENS5_IJSB_SG_EEEEEEEvS1B_EENS_8epilogue10collective18CollectiveEpilogueINS1J_23Sm100TmaWarpSpecializedILi4ELi2ELi16ELb1ELb0EEEJSH_NS5_IJNST_ISE_SB_EENST_ISG_SB_EEEEEfSI_fSI_NS1J_6fusion15FusionCallbacksIS1N_NS1R_17LinearCombinationIffffLNS_15FloatRoundStyleE2EEESH_S1Q_JEEENS4_5SM1004TMEM4LOAD26SM100_TMEM_LOAD_16dp128b8xES10_S1A_NS4_17SM75_U32x4_LDSM_NENS4_14SM90_TMA_STOREES1A_NS4_17SM90_U32x4_STSM_NENS4_39AutoVectorizingCopyWithAssumedAlignmentILi128EEEEEEvvEEEEvNT_6ParamsE,"",@"SHT_CUDA_INFO"
	.sectionflags	@""
	.align	4


	//----- nvinfo : EIATTR_CUDA_API_VERSION
	.align		4
        /*0000*/ 	.byte	0x04, 0x37
        /*0002*/ 	.short	(.L_31 - .L_30)
.L_30:
        /*0004*/ 	.word	0x00000082


	//----- nvinfo : EIATTR_KPARAM_INFO
	.align		4
.L_31:
        /*0008*/ 	.byte	0x04, 0x17
        /*000a*/ 	.short	(.L_33 - .L_32)
.L_32:
        /*000c*/ 	.word	0x00000000
        /*0010*/ 	.short	0x0000
        /*0012*/ 	.short	0x0000
        /*0014*/ 	.byte	0x00, 0xf0, 0x01, 0x20


	//----- nvinfo : EIATTR_AT_ENTRY_FRAGMENTS
	.align		4
.L_33:
        /*0018*/ 	.byte	0x04, 0x4f
        /*001a*/ 	.short	(.L_35 - .L_34)


	//   ....[0]....
.L_34:
        /*001c*/ 	.word	0x00000006


	//----- nvinfo : EIATTR_RESERVED_SMEM_USED
	.align		4
.L_35:
        /*0020*/ 	.byte	0x01, 0x41
	.zero		2


	//----- nvinfo : EIATTR_SPARSE_MMA_MASK
	.align		4
        /*0024*/ 	.byte	0x03, 0x50
        /*0026*/ 	.short	0x0000


	//----- nvinfo : EIATTR_TCGEN05_1CTA_USED
	.align		4
        /*0028*/ 	.byte	0x01, 0x51
	.zero		2


	//----- nvinfo : EIATTR_MAXREG_COUNT
	.align		4
        /*002c*/ 	.byte	0x03, 0x1b
        /*002e*/ 	.short	0x00ff


	//----- nvinfo : EIATTR_NUM_BARRIERS
	.align		4
        /*0030*/ 	.byte	0x02, 0x4c
        /*0032*/ 	.byte	0x07
	.zero		1


	//----- nvinfo : EIATTR_EXTERNS
	.align		4
        /*0034*/ 	.byte	0x04, 0x0f
        /*0036*/ 	.short	(.L_37 - .L_36)


	//   ....[0]....
	.align		4
.L_36:
        /*0038*/ 	.word	index@(__assertfail)


	//----- nvinfo : EIATTR_MERCURY_ISA_VERSION
	.align		4
.L_37:
        /*003c*/ 	.byte	0x03, 0x5f
        /*003e*/ 	.short	0x0101


	//----- nvinfo : EIATTR_INT_WARP_WIDE_INSTR_OFFSETS
	.align		4
        /*0040*/ 	.byte	0x04, 0x31
        /*0042*/ 	.short	(.L_39 - .L_38)


	//   ....[0]....
.L_38:
        /*0044*/ 	.word	0x00002540


	//   ....[1]....
        /*0048*/ 	.word	0x00003ff0


	//   ....[2]....
        /*004c*/ 	.word	0x00004020


	//   ....[3]....
        /*0050*/ 	.word	0x00004070


	//   ....[4]....
        /*0054*/ 	.word	0x00004980


	//   ....[5]....
        /*0058*/ 	.word	0x000049e0


	//   ....[6]....
        /*005c*/ 	.word	0x00004ad0


	//   ....[7]....
        /*0060*/ 	.word	0x00004b40


	//   ....[8]....
        /*0064*/ 	.word	0x00004c40


	//   ....[9]....
        /*0068*/ 	.word	0x00004cb0


	//   ....[10]....
        /*006c*/ 	.word	0x00004db0


	//   ....[11]....
        /*0070*/ 	.word	0x00004e30


	//   ....[12]....
        /*0074*/ 	.word	0x00004f30


	//   ....[13]....
        /*0078*/ 	.word	0x00005000


	//   ....[14]....
        /*007c*/ 	.word	0x000050a0


	//   ....[15]....
        /*0080*/ 	.word	0x00005170


	//   ....[16]....
        /*0084*/ 	.word	0x00005220


	//   ....[17]....
        /*0088*/ 	.word	0x00005300


	//   ....[18]....
        /*008c*/ 	.word	0x00005480


	//   ....[19]....
        /*0090*/ 	.word	0x000055c0


	//----- nvinfo : EIATTR_COOP_GROUP_MASK_REGIDS
	.align		4
.L_39:
        /*0094*/ 	.byte	0x04, 0x29
        /*0096*/ 	.short	(.L_41 - .L_40)


	//   ....[0]....
.L_40:
        /*0098*/ 	.word	0xffffffff


	//   ....[1]....
        /*009c*/ 	.word	0xffffffff


	//   ....[2]....
        /*00a0*/ 	.word	0xffffffff


	//   ....[3]....
        /*00a4*/ 	.word	0xffffffff


	//   ....[4]....
        /*00a8*/ 	.word	0xffffffff


	//   ....[5]....
        /*00ac*/ 	.word	0xffffffff


	//   ....[6]....
        /*00b0*/ 	.word	0xffffffff


	//   ....[7]....
        /*00b4*/ 	.word	0xffffffff


	//   ....[8]....
        /*00b8*/ 	.word	0xffffffff


	//   ....[9]....
        /*00bc*/ 	.word	0xffffffff


	//   ....[10]....
        /*00c0*/ 	.word	0xffffffff


	//   ....[11]....
        /*00c4*/ 	.word	0xffffffff


	//   ....[12]....
        /*00c8*/ 	.word	0xffffffff


	//----- nvinfo : EIATTR_COOP_GROUP_INSTR_OFFSETS
	.align		4
.L_41:
        /*00cc*/ 	.byte	0x04, 0x28
        /*00ce*/ 	.short	(.L_43 - .L_42)


	//   ....[0]....
.L_42:
        /*00d0*/ 	.word	0x00000090


	//   ....[1]....
        /*00d4*/ 	.word	0x000004d0


	//   ....[2]....
        /*00d8*/ 	.word	0x00000640


	//   ....[3]....
        /*00dc*/ 	.word	0x000007e0


	//   ....[4]....
        /*00e0*/ 	.word	0x000008e0


	//   ....[5]....
        /*00e4*/ 	.word	0x00000a50


	//   ....[6]....
        /*00e8*/ 	.word	0x00000bf0


	//   ....[7]....
        /*00ec*/ 	.word	0x00002410


	//   ....[8]....
        /*00f0*/ 	.word	0x00003210


	//   ....[9]....
        /*00f4*/ 	.word	0x00003420


	//   ....[10]....
        /*00f8*/ 	.word	0x00003450


	//   ....[11]....
        /*00fc*/ 	.word	0x00003ee0


	//   ....[12]....
        /*0100*/ 	.word	0x00004110


	//----- nvinfo : EIATTR_VRC_CTA_INIT_COUNT
	.align		4
.L_43:
        /*0104*/ 	.byte	0x02, 0x4a
        /*0106*/ 	.byte	0x80
	.zero		1


	//----- nvinfo : EIATTR_SYSCALL_OFFSETS
	.align		4
        /*0108*/ 	.byte	0x04, 0x46
        /*010a*/ 	.short	(.L_45 - .L_44)


	//   ....[0]....
.L_44:
        /*010c*/ 	.word	0x000060b0


	//   ....[1]....
        /*0110*/ 	.word	0x000061a0


	//   ....[2]....
        /*0114*/ 	.word	0x000069e0


	//   ....[3]....
        /*0118*/ 	.word	0x000071a0


	//   ....[4]....
        /*011c*/ 	.word	0x00007900


	//   ....[5]....
        /*0120*/ 	.word	0x000080b0


	//   ....[6]....
        /*0124*/ 	.word	0x00008860


	//   ....[7]....
        /*0128*/ 	.word	0x00009040


	//   ....[8]....
        /*012c*/ 	.word	0x000097f0


	//   ....[9]....
        /*0130*/ 	.word	0x00009f50


	//----- nvinfo : EIATTR_MBARRIER_INSTR_OFFSETS
	.align		4
.L_45:
        /*0134*/ 	.byte	0x04, 0x39
        /*0136*/ 	.short	(.L_47 - .L_46)


	//   ....[0]....
.L_46:
        /*0138*/ 	.word	0x000005b0
        /*013c*/ 	.word	0x000000ff
        /*0140*/ 	.word	0x00000000
        /*0144*/ 	.short	0x0100
        /*0146*/ 	.byte	0x05
	.zero		1


	//   ....[1]....
        /*0148*/ 	.word	0x000005c0
        /*014c*/ 	.word	0x000000ff
        /*0150*/ 	.word	0x00000020
        /*0154*/ 	.short	0x0100
        /*0156*/ 	.byte	0x05
	.zero		1


	//   ....[2]....
        /*0158*/ 	.word	0x000005d0
        /*015c*/ 	.word	0x000000ff
        /*0160*/ 	.word	0x00000008
        /*0164*/ 	.short	0x0100
        /*0166*/ 	.byte	0x05
	.zero		1


	//   ....[3]....
        /*0168*/ 	.word	0x000005e0
        /*016c*/ 	.word	0x000000ff
        /*0170*/ 	.word	0x00000028
        /*0174*/ 	.short	0x0100
        /*0176*/ 	.byte	0x05
	.zero		1


	//   ....[4]....
        /*0178*/ 	.word	0x000005f0
        /*017c*/ 	.word	0x000000ff
        /*0180*/ 	.word	0x00000010
        /*0184*/ 	.short	0x0100
        /*0186*/ 	.byte	0x05
	.zero		1


	//   ....[5]....
        /*0188*/ 	.word	0x00000600
        /*018c*/ 	.word	0x000000ff
        /*0190*/ 	.word	0x00000030
        /*0194*/ 	.short	0x0100
        /*0196*/ 	.byte	0x05
	.zero		1


	//   ....[6]....
        /*0198*/ 	.word	0x00000610
        /*019c*/ 	.word	0x000000ff
        /*01a0*/ 	.word	0x00000018
        /*01a4*/ 	.short	0x0100
        /*01a6*/ 	.byte	0x05
	.zero		1


	//   ....[7]....
        /*01a8*/ 	.word	0x00000620
        /*01ac*/ 	.word	0x000000ff
        /*01b0*/ 	.word	0x00000038
        /*01b4*/ 	.short	0x0100
        /*01b6*/ 	.byte	0x05
	.zero		1


	//   ....[8]....
        /*01b8*/ 	.word	0x00000750
        /*01bc*/ 	.word	0x000000ff
        /*01c0*/ 	.word	0x00000040
        /*01c4*/ 	.short	0x0100
        /*01c6*/ 	.byte	0x07
	.zero		1


	//   ....[9]....
        /*01c8*/ 	.word	0x00000760
        /*01cc*/ 	.word	0x000000ff
        /*01d0*/ 	.word	0x00000060
        /*01d4*/ 	.short	0x0100
        /*01d6*/ 	.byte	0x07
	.zero		1


	//   ....[10]....
        /*01d8*/ 	.word	0x00000770
        /*01dc*/ 	.word	0x000000ff
        /*01e0*/ 	.word	0x00000048
        /*01e4*/ 	.short	0x0100
        /*01e6*/ 	.byte	0x07
	.zero		1


	//   ....[11]....
        /*01e8*/ 	.word	0x00000780
        /*01ec*/ 	.word	0x000000ff
        /*01f0*/ 	.word	0x00000068
        /*01f4*/ 	.short	0x0100
        /*01f6*/ 	.byte	0x07
	.zero		1


	//   ....[12]....
        /*01f8*/ 	.word	0x00000790
        /*01fc*/ 	.word	0x000000ff
        /*0200*/ 	.word	0x00000050
        /*0204*/ 	.short	0x0100
        /*0206*/ 	.byte	0x07
	.zero		1


	//   ....[13]....
        /*0208*/ 	.word	0x000007a0
        /*020c*/ 	.word	0x000000ff
        /*0210*/ 	.word	0x00000070
        /*0214*/ 	.short	0x0100
        /*0216*/ 	.byte	0x07
	.zero		1


	//   ....[14]....
        /*0218*/ 	.word	0x000007b0
        /*021c*/ 	.word	0x000000ff
        /*0220*/ 	.word	0x00000058
        /*0224*/ 	.short	0x0100
        /*0226*/ 	.byte	0x07
	.zero		1


	//   ....[15]....
        /*0228*/ 	.word	0x000007c0
        /*022c*/ 	.word	0x000000ff
        /*0230*/ 	.word	0x00000078
        /*0234*/ 	.short	0x0100
        /*0236*/ 	.byte	0x07
	.zero		1


	//   ....[16]....
        /*0238*/ 	.word	0x000008b0
        /*023c*/ 	.word	0x000000ff
        /*0240*/ 	.word	0x00000080
        /*0244*/ 	.short	0x0100
        /*0246*/ 	.byte	0x05
	.zero		1


	//   ....[17]....
        /*0248*/ 	.word	0x000008c0
        /*024c*/ 	.word	0x000000ff
        /*0250*/ 	.word	0x00000088
        /*0254*/ 	.short	0x0100
        /*0256*/ 	.byte	0x05
	.zero		1


	//   ....[18]....
        /*0258*/ 	.word	0x00000a00
        /*025c*/ 	.word	0x000000ff
        /*0260*/ 	.word	0x00000090
        /*0264*/ 	.short	0x0100
        /*0266*/ 	.byte	0x05
	.zero		1


	//   ....[19]....
        /*0268*/ 	.word	0x00000a10
        /*026c*/ 	.word	0x000000ff
        /*0270*/ 	.word	0x000000a0
        /*0274*/ 	.short	0x0100
        /*0276*/ 	.byte	0x05
	.zero		1


	//   ....[20]....
        /*0278*/ 	.word	0x00000a20
        /*027c*/ 	.word	0x000000ff
        /*0280*/ 	.word	0x00000098
        /*0284*/ 	.short	0x0100
        /*0286*/ 	.byte	0x05
	.zero		1


	//   ....[21]....
        /*0288*/ 	.word	0x00000a30
        /*028c*/ 	.word	0x000000ff
        /*0290*/ 	.word	0x000000a8
        /*0294*/ 	.short	0x0100
        /*0296*/ 	.byte	0x05
	.zero		1


	//   ....[22]....
        /*0298*/ 	.word	0x00000b60
        /*029c*/ 	.word	0x000000ff
        /*02a0*/ 	.word	0x000000b0
        /*02a4*/ 	.short	0x0100
        /*02a6*/ 	.byte	0x07
	.zero		1


	//   ....[23]....
        /*02a8*/ 	.word	0x00000b70
        /*02ac*/ 	.word	0x000000ff
        /*02b0*/ 	.word	0x000000d0
        /*02b4*/ 	.short	0x0100
        /*02b6*/ 	.byte	0x07
	.zero		1


	//   ....[24]....
        /*02b8*/ 	.word	0x00000b80
        /*02bc*/ 	.word	0x000000ff
        /*02c0*/ 	.word	0x000000b8
        /*02c4*/ 	.short	0x0100
        /*02c6*/ 	.byte	0x07
	.zero		1


	//   ....[25]....
        /*02c8*/ 	.word	0x00000b90
        /*02cc*/ 	.word	0x000000ff
        /*02d0*/ 	.word	0x000000d8
        /*02d4*/ 	.short	0x0100
        /*02d6*/ 	.byte	0x07
	.zero		1


	//   ....[26]....
        /*02d8*/ 	.word	0x00000ba0
        /*02dc*/ 	.word	0x000000ff
        /*02e0*/ 	.word	0x000000c0
        /*02e4*/ 	.short	0x0100
        /*02e6*/ 	.byte	0x07
	.zero		1


	//   ....[27]....
        /*02e8*/ 	.word	0x00000bb0
        /*02ec*/ 	.word	0x000000ff
        /*02f0*/ 	.word	0x000000e0
        /*02f4*/ 	.short	0x0100
        /*02f6*/ 	.byte	0x07
	.zero		1


	//   ....[28]....
        /*02f8*/ 	.word	0x00000bc0
        /*02fc*/ 	.word	0x000000ff
        /*0300*/ 	.word	0x000000c8
        /*0304*/ 	.short	0x0100
        /*0306*/ 	.byte	0x07
	.zero		1


	//   ....[29]....
        /*0308*/ 	.word	0x00000bd0
        /*030c*/ 	.word	0x000000ff
        /*0310*/ 	.word	0x000000e8
        /*0314*/ 	.short	0x0100
        /*0316*/ 	.byte	0x07
	.zero		1


	//   ....[30]....
        /*0318*/ 	.word	0x00000cc0
        /*031c*/ 	.word	0x000000ff
        /*0320*/ 	.word	0x000000f0
        /*0324*/ 	.short	0x0100
        /*0326*/ 	.byte	0x05
	.zero		1


	//   ....[31]....
        /*0328*/ 	.word	0x00000cd0
        /*032c*/ 	.word	0x000000ff
        /*0330*/ 	.word	0x00000100
        /*0334*/ 	.short	0x0100
        /*0336*/ 	.byte	0x05
	.zero		1


	//   ....[32]....
        /*0338*/ 	.word	0x00000ce0
        /*033c*/ 	.word	0x000000ff
        /*0340*/ 	.word	0x000000f8
        /*0344*/ 	.short	0x0100
        /*0346*/ 	.byte	0x05
	.zero		1


	//   ....[33]....
        /*0348*/ 	.word	0x00000cf0
        /*034c*/ 	.word	0x000000ff
        /*0350*/ 	.word	0x00000108
        /*0354*/ 	.short	0x0100
        /*0356*/ 	.byte	0x05
	.zero		1


	//   ....[34]....
        /*0358*/ 	.word	0x000015d0
        /*035c*/ 	.word	0x00000002
        /*0360*/ 	.word	0x00000100
        /*0364*/ 	.short	0x010a
        /*0366*/ 	.byte	0xff
	.zero		1


	//   ....[35]....
        /*0368*/ 	.word	0x00001600
        /*036c*/ 	.word	0x00000002
        /*0370*/ 	.word	0x000000f0
        /*0374*/ 	.short	0x0101
        /*0376*/ 	.byte	0xff
	.zero		1


	//   ....[36]....
        /*0378*/ 	.word	0x000016c0
        /*037c*/ 	.word	0x000000ff
        /*0380*/ 	.word	0x00000020
        /*0384*/ 	.short	0x010a
        /*0386*/ 	.byte	0x08
	.zero		1


	//   ....[37]....
        /*0388*/ 	.word	0x00001810
        /*038c*/ 	.word	0x000000ff
        /*0390*/ 	.word	0x00000020
        /*0394*/ 	.short	0x010a
        /*0396*/ 	.byte	0x06
	.zero		1


	//   ....[38]....
        /*0398*/ 	.word	0x00001920
        /*039c*/ 	.word	0x000000ff
        /*03a0*/ 	.word	0x00000020
        /*03a4*/ 	.short	0x010a
        /*03a6*/ 	.byte	0x08
	.zero		1


	//   ....[39]....
        /*03a8*/ 	.word	0x00001e10
        /*03ac*/ 	.word	0x000000ff
        /*03b0*/ 	.word	0x00000088
        /*03b4*/ 	.short	0x0101
        /*03b6*/ 	.byte	0x04
	.zero		1


	//   ....[40]....
        /*03b8*/ 	.word	0x00001e30
        /*03bc*/ 	.word	0x000000ff
        /*03c0*/ 	.word	0x00000020
        /*03c4*/ 	.short	0x010a
        /*03c6*/ 	.byte	0x08
	.zero		1


	//   ....[41]....
        /*03c8*/ 	.word	0x00001f20
        /*03cc*/ 	.word	0x000000ff
        /*03d0*/ 	.word	0x00000020
        /*03d4*/ 	.short	0x010a
        /*03d6*/ 	.byte	0x49
	.zero		1


	//   ....[42]....
        /*03d8*/ 	.word	0x00002020
        /*03dc*/ 	.word	0x000000ff
        /*03e0*/ 	.word	0x00000020
        /*03e4*/ 	.short	0x010a
        /*03e6*/ 	.byte	0x08
	.zero		1


	//   ....[43]....
        /*03e8*/ 	.word	0x00002440
        /*03ec*/ 	.word	0x00000002
        /*03f0*/ 	.word	0x00000090
        /*03f4*/ 	.short	0x010a
        /*03f6*/ 	.byte	0xff
	.zero		1


	//   ....[44]....
        /*03f8*/ 	.word	0x00002510
        /*03fc*/ 	.word	0x00000002
        /*0400*/ 	.word	0x00000000
        /*0404*/ 	.short	0x0101
        /*0406*/ 	.byte	0xff
	.zero		1


	//   ....[45]....
        /*0408*/ 	.word	0x00002a80
        /*040c*/ 	.word	0x000000ff
        /*0410*/ 	.word	0x00000000
        /*0414*/ 	.short	0x010a
        /*0416*/ 	.byte	0x05
	.zero		1


	//   ....[46]....
        /*0418*/ 	.word	0x00002b10
        /*041c*/ 	.word	0x000000ff
        /*0420*/ 	.word	0x00000000
        /*0424*/ 	.short	0x010a
        /*0426*/ 	.byte	0x05
	.zero		1


	//   ....[47]....
        /*0428*/ 	.word	0x00002ba0
        /*042c*/ 	.word	0x000000ff
        /*0430*/ 	.word	0x00000000
        /*0434*/ 	.short	0x010a
        /*0436*/ 	.byte	0x05
	.zero		1


	//   ....[48]....
        /*0438*/ 	.word	0x00002c40
        /*043c*/ 	.word	0x00000000
        /*0440*/ 	.word	0x00000000
        /*0444*/ 	.short	0x010a
        /*0446*/ 	.byte	0xff
	.zero		1


	//   ....[49]....
        /*0448*/ 	.word	0x00002d60
        /*044c*/ 	.word	0x00000000
        /*0450*/ 	.word	0x000000f0
        /*0454*/ 	.short	0x010a
        /*0456*/ 	.byte	0xff
	.zero		1


	//   ....[50]....
        /*0458*/ 	.word	0x00002dd0
        /*045c*/ 	.word	0x00000000
        /*0460*/ 	.word	0x00000000
        /*0464*/ 	.short	0x0101
        /*0466*/ 	.byte	0xff
	.zero		1


	//   ....[51]....
        /*0468*/ 	.word	0x00002df0
        /*046c*/ 	.word	0x000000ff
        /*0470*/ 	.word	0x000000a0
        /*0474*/ 	.short	0x010a
        /*0476*/ 	.byte	0x05
	.zero		1


	//   ....[52]....
        /*0478*/ 	.word	0x00002f10
        /*047c*/ 	.word	0x00000000
        /*0480*/ 	.word	0x00000090
        /*0484*/ 	.short	0x010a
        /*0486*/ 	.byte	0xff
	.zero		1


	//   ....[53]....
        /*0488*/ 	.word	0x00003010
        /*048c*/ 	.word	0x00000000
        /*0490*/ 	.word	0x00000000
        /*0494*/ 	.short	0x0101
        /*0496*/ 	.byte	0xff
	.zero		1


	//   ....[54]....
        /*0498*/ 	.word	0x000030a0
        /*049c*/ 	.word	0x000000ff
        /*04a0*/ 	.word	0x000000a0
        /*04a4*/ 	.short	0x0106
        /*04a6*/ 	.byte	0x05
	.zero		1


	//   ....[55]....
        /*04a8*/ 	.word	0x000030c0
        /*04ac*/ 	.word	0x000000ff
        /*04b0*/ 	.word	0x000000a0
        /*04b4*/ 	.short	0x010a
        /*04b6*/ 	.byte	0x05
	.zero		1


	//   ....[56]....
        /*04b8*/ 	.word	0x00003150
        /*04bc*/ 	.word	0x000000ff
        /*04c0*/ 	.word	0x000000a0
        /*04c4*/ 	.short	0x0106
        /*04c6*/ 	.byte	0x04
	.zero		1


	//   ....[57]....
        /*04c8*/ 	.word	0x00003190
        /*04cc*/ 	.word	0x00000000
        /*04d0*/ 	.word	0x000000a0
        /*04d4*/ 	.short	0x010a
        /*04d6*/ 	.byte	0xff
	.zero		1


	//   ....[58]....
        /*04d8*/ 	.word	0x000036d0
        /*04dc*/ 	.word	0x00000000
        /*04e0*/ 	.word	0x00000090
        /*04e4*/ 	.short	0x010a
        /*04e6*/ 	.byte	0xff
	.zero		1


	//   ....[59]....
        /*04e8*/ 	.word	0x000037d0
        /*04ec*/ 	.word	0x00000003
        /*04f0*/ 	.word	0x00000000
        /*04f4*/ 	.short	0x0101
        /*04f6*/ 	.byte	0xff
	.zero		1


	//   ....[60]....
        /*04f8*/ 	.word	0x000037e0
        /*04fc*/ 	.word	0x000000ff
        /*0500*/ 	.word	0x00000000
        /*0504*/ 	.short	0x010a
        /*0506*/ 	.byte	0x06
	.zero		1


	//   ....[61]....
        /*0508*/ 	.word	0x00003860
        /*050c*/ 	.word	0x000000ff
        /*0510*/ 	.word	0x000000d0
        /*0514*/ 	.short	0x010a
        /*0516*/ 	.byte	0x07
	.zero		1


	//   ....[62]....
        /*0518*/ 	.word	0x00003940
        /*051c*/ 	.word	0x000000ff
        /*0520*/ 	.word	0x00000000
        /*0524*/ 	.short	0x010a
        /*0526*/ 	.byte	0x06
	.zero		1


	//   ....[63]....
        /*0528*/ 	.word	0x00003a70
        /*052c*/ 	.word	0x000000ff
        /*0530*/ 	.word	0x00000000
        /*0534*/ 	.short	0x010a
        /*0536*/ 	.byte	0x1a
	.zero		1


	//   ....[64]....
        /*0538*/ 	.word	0x00003d10
        /*053c*/ 	.word	0x000000ff
        /*0540*/ 	.word	0x00000000
        /*0544*/ 	.short	0x010a
        /*0546*/ 	.byte	0x06
	.zero		1


	//   ....[65]....
        /*0548*/ 	.word	0x00003da0
        /*054c*/ 	.word	0x000000ff
        /*0550*/ 	.word	0x00000000
        /*0554*/ 	.short	0x010a
        /*0556*/ 	.byte	0x06
	.zero		1


	//   ....[66]....
        /*0558*/ 	.word	0x00003e30
        /*055c*/ 	.word	0x000000ff
        /*0560*/ 	.word	0x00000000
        /*0564*/ 	.short	0x010a
        /*0566*/ 	.byte	0x06
	.zero		1


	//   ....[67]....
        /*0568*/ 	.word	0x00003ec0
        /*056c*/ 	.word	0x000000ff
        /*0570*/ 	.word	0x00000000
        /*0574*/ 	.short	0x010a
        /*0576*/ 	.byte	0x07
	.zero		1


	//   ....[68]....
        /*0578*/ 	.word	0x00004310
        /*057c*/ 	.word	0x00000000
        /*0580*/ 	.word	0x00000090
        /*0584*/ 	.short	0x010a
        /*0586*/ 	.byte	0xff
	.zero		1


	//   ....[69]....
        /*0588*/ 	.word	0x000043d0
        /*058c*/ 	.word	0x00000000
        /*0590*/ 	.word	0x00000000
        /*0594*/ 	.short	0x0101
        /*0596*/ 	.byte	0xff
	.zero		1


	//   ....[70]....
        /*0598*/ 	.word	0x000046f0
        /*059c*/ 	.word	0x000000ff
        /*05a0*/ 	.word	0x00000088
        /*05a4*/ 	.short	0x010a
        /*05a6*/ 	.byte	0x07
	.zero		1


	//   ....[71]....
        /*05a8*/ 	.word	0x00004900
        /*05ac*/ 	.word	0x000000ff
        /*05b0*/ 	.word	0x00000060
        /*05b4*/ 	.short	0x010a
        /*05b6*/ 	.byte	0x07
	.zero		1


	//   ....[72]....
        /*05b8*/ 	.word	0x00004a80
        /*05bc*/ 	.word	0x000000ff
        /*05c0*/ 	.word	0x00000040
        /*05c4*/ 	.short	0x010b
        /*05c6*/ 	.byte	0x07
	.zero		1


	//   ....[73]....
        /*05c8*/ 	.word	0x00004a90
        /*05cc*/ 	.word	0x000000ff
        /*05d0*/ 	.word	0x00000000
        /*05d4*/ 	.short	0x0101
        /*05d6*/ 	.byte	0x15
	.zero		1


	//   ....[74]....
        /*05d8*/ 	.word	0x00004aa0
        /*05dc*/ 	.word	0x000000ff
        /*05e0*/ 	.word	0x00000068
        /*05e4*/ 	.short	0x010a
        /*05e6*/ 	.byte	0x07
	.zero		1


	//   ....[75]....
        /*05e8*/ 	.word	0x00004bf0
        /*05ec*/ 	.word	0x000000ff
        /*05f0*/ 	.word	0x00000048
        /*05f4*/ 	.short	0x010b
        /*05f6*/ 	.byte	0x07
	.zero		1


	//   ....[76]....
        /*05f8*/ 	.word	0x00004c00
        /*05fc*/ 	.word	0x000000ff
        /*0600*/ 	.word	0x00000000
        /*0604*/ 	.short	0x0101
        /*0606*/ 	.byte	0x0f
	.zero		1


	//   ....[77]....
        /*0608*/ 	.word	0x00004c10
        /*060c*/ 	.word	0x000000ff
        /*0610*/ 	.word	0x00000070
        /*0614*/ 	.short	0x010a
        /*0616*/ 	.byte	0x07
	.zero		1


	//   ....[78]....
        /*0618*/ 	.word	0x00004d60
        /*061c*/ 	.word	0x000000ff
        /*0620*/ 	.word	0x00000050
        /*0624*/ 	.short	0x010b
        /*0626*/ 	.byte	0x07
	.zero		1


	//   ....[79]....
        /*0628*/ 	.word	0x00004d70
        /*062c*/ 	.word	0x000000ff
        /*0630*/ 	.word	0x00000000
        /*0634*/ 	.short	0x0101
        /*0636*/ 	.byte	0x0e
	.zero		1


	//   ....[80]....
        /*0638*/ 	.word	0x00004d80
        /*063c*/ 	.word	0x000000ff
        /*0640*/ 	.word	0x00000078
        /*0644*/ 	.short	0x010a
        /*0646*/ 	.byte	0x07
	.zero		1


	//   ....[81]....
        /*0648*/ 	.word	0x00004ee0
        /*064c*/ 	.word	0x000000ff
        /*0650*/ 	.word	0x00000058
        /*0654*/ 	.short	0x010b
        /*0656*/ 	.byte	0x07
	.zero		1


	//   ....[82]....
        /*0658*/ 	.word	0x00004ef0
        /*065c*/ 	.word	0x000000ff
        /*0660*/ 	.word	0x00000000
        /*0664*/ 	.short	0x0101
        /*0666*/ 	.byte	0x0d
	.zero		1


	//   ....[83]....
        /*0668*/ 	.word	0x00004f00
        /*066c*/ 	.word	0x000000ff
        /*0670*/ 	.word	0x00000060
        /*0674*/ 	.short	0x010a
        /*0676*/ 	.byte	0x07
	.zero		1


	//   ....[84]....
        /*0678*/ 	.word	0x00005050
        /*067c*/ 	.word	0x000000ff
        /*0680*/ 	.word	0x00000040
        /*0684*/ 	.short	0x010b
        /*0686*/ 	.byte	0x07
	.zero		1


	//   ....[85]....
        /*0688*/ 	.word	0x00005060
        /*068c*/ 	.word	0x000000ff
        /*0690*/ 	.word	0x00000000
        /*0694*/ 	.short	0x0101
        /*0696*/ 	.byte	0x15
	.zero		1


	//   ....[86]....
        /*0698*/ 	.word	0x00005070
        /*069c*/ 	.word	0x000000ff
        /*06a0*/ 	.word	0x00000068
        /*06a4*/ 	.short	0x010a
        /*06a6*/ 	.byte	0x07
	.zero		1


	//   ....[87]....
        /*06a8*/ 	.word	0x000051c0
        /*06ac*/ 	.word	0x000000ff
        /*06b0*/ 	.word	0x00000048
        /*06b4*/ 	.short	0x010b
        /*06b6*/ 	.byte	0x07
	.zero		1


	//   ....[88]....
        /*06b8*/ 	.word	0x000051d0
        /*06bc*/ 	.word	0x000000ff
        /*06c0*/ 	.word	0x00000000
        /*06c4*/ 	.short	0x0101
        /*06c6*/ 	.byte	0x0f
	.zero		1


	//   ....[89]....
        /*06c8*/ 	.word	0x000051e0
        /*06cc*/ 	.word	0x000000ff
        /*06d0*/ 	.word	0x00000070
        /*06d4*/ 	.short	0x010a
        /*06d6*/ 	.byte	0x07
	.zero		1


	//   ....[90]....
        /*06d8*/ 	.word	0x00005360
        /*06dc*/ 	.word	0x000000ff
        /*06e0*/ 	.word	0x00000050
        /*06e4*/ 	.short	0x010b
        /*06e6*/ 	.byte	0x07
	.zero		1


	//   ....[91]....
        /*06e8*/ 	.word	0x000053a0
        /*06ec*/ 	.word	0x000000ff
        /*06f0*/ 	.word	0x00000000
        /*06f4*/ 	.short	0x0101
        /*06f6*/ 	.byte	0x0e
	.zero		1


	//   ....[92]....
        /*06f8*/ 	.word	0x000053e0
        /*06fc*/ 	.word	0x000000ff
        /*0700*/ 	.word	0x00000078
        /*0704*/ 	.short	0x010a
        /*0706*/ 	.byte	0x07
	.zero		1


	//   ....[93]....
        /*0708*/ 	.word	0x00005600
        /*070c*/ 	.word	0x000000ff
        /*0710*/ 	.word	0x00000058
        /*0714*/ 	.short	0x010b
        /*0716*/ 	.byte	0x07
	.zero		1


	//   ....[94]....
        /*0718*/ 	.word	0x00005620
        /*071c*/ 	.word	0x000000ff
        /*0720*/ 	.word	0x00000000
        /*0724*/ 	.short	0x0101
        /*0726*/ 	.byte	0x0d
	.zero		1


	//   ....[95]....
        /*0728*/ 	.word	0x00005670
        /*072c*/ 	.word	0x000000ff
        /*0730*/ 	.word	0x00000060
        /*0734*/ 	.short	0x010a
        /*0736*/ 	.byte	0x07
	.zero		1


	//   ....[96]....
        /*0738*/ 	.word	0x00005690
        /*073c*/ 	.word	0x000000ff
        /*0740*/ 	.word	0x00000068
        /*0744*/ 	.short	0x010a
        /*0746*/ 	.byte	0x07
	.zero		1


	//   ....[97]....
        /*0748*/ 	.word	0x000056b0
        /*074c*/ 	.word	0x000000ff
        /*0750*/ 	.word	0x00000070
        /*0754*/ 	.short	0x010a
        /*0756*/ 	.byte	0x07
	.zero		1


	//   ....[98]....
        /*0758*/ 	.word	0x00005700
        /*075c*/ 	.word	0x00000002
        /*0760*/ 	.word	0x00000078
        /*0764*/ 	.short	0x010a
        /*0766*/ 	.byte	0xff
	.zero		1


	//   ....[99]....
        /*0768*/ 	.word	0x00005a70
        /*076c*/ 	.word	0x00000000
        /*0770*/ 	.word	0x00000090
        /*0774*/ 	.short	0x010a
        /*0776*/ 	.byte	0xff
	.zero		1


	//   ....[100]....
        /*0778*/ 	.word	0x00005b80
        /*077c*/ 	.word	0x00000000
        /*0780*/ 	.word	0x00000000
        /*0784*/ 	.short	0x0101
        /*0786*/ 	.byte	0xff
	.zero		1


	//   ....[101]....
        /*0788*/ 	.word	0x00006620
        /*078c*/ 	.word	0x000000ff
        /*0790*/ 	.word	0x00000040
        /*0794*/ 	.short	0x010a
        /*0796*/ 	.byte	0x24
	.zero		1


	//   ....[102]....
        /*0798*/ 	.word	0x00006650
        /*079c*/ 	.word	0x00000056
        /*07a0*/ 	.word	0x000000b0
        /*07a4*/ 	.short	0x010a
        /*07a6*/ 	.byte	0xff
	.zero		1


	//   ....[103]....
        /*07a8*/ 	.word	0x000067c0
        /*07ac*/ 	.word	0x000000ff
        /*07b0*/ 	.word	0x00000040
        /*07b4*/ 	.short	0x010a
        /*07b6*/ 	.byte	0x24
	.zero		1


	//   ....[104]....
        /*07b8*/ 	.word	0x000068c0
        /*07bc*/ 	.word	0x00000056
        /*07c0*/ 	.word	0x000000b0
        /*07c4*/ 	.short	0x010a
        /*07c6*/ 	.byte	0xff
	.zero		1


	//   ....[105]....
        /*07c8*/ 	.word	0x00006ec0
        /*07cc*/ 	.word	0x00000000
        /*07d0*/ 	.word	0x00000000
        /*07d4*/ 	.short	0x0101
        /*07d6*/ 	.byte	0xff
	.zero		1


	//   ....[106]....
        /*07d8*/ 	.word	0x00006ed0
        /*07dc*/ 	.word	0x00000002
        /*07e0*/ 	.word	0x00000040
        /*07e4*/ 	.short	0x010a
        /*07e6*/ 	.byte	0xff
	.zero		1


	//   ....[107]....
        /*07e8*/ 	.word	0x00006fa0
        /*07ec*/ 	.word	0x00000002
        /*07f0*/ 	.word	0x00000040
        /*07f4*/ 	.short	0x010a
        /*07f6*/ 	.byte	0xff
	.zero		1


	//   ....[108]....
        /*07f8*/ 	.word	0x00007620
        /*07fc*/ 	.word	0x00000010
        /*0800*/ 	.word	0x00000000
        /*0804*/ 	.short	0x0101
        /*0806*/ 	.byte	0xff
	.zero		1


	//   ....[109]....
        /*0808*/ 	.word	0x00007640
        /*080c*/ 	.word	0x00000000
        /*0810*/ 	.word	0x00000040
        /*0814*/ 	.short	0x010a
        /*0816*/ 	.byte	0xff
	.zero		1


	//   ....[110]....
        /*0818*/ 	.word	0x00007700
        /*081c*/ 	.word	0x00000000
        /*0820*/ 	.word	0x00000040
        /*0824*/ 	.short	0x010a
        /*0826*/ 	.byte	0xff
	.zero		1


	//   ....[111]....
        /*0828*/ 	.word	0x00007d90
        /*082c*/ 	.word	0x00000010
        /*0830*/ 	.word	0x00000000
        /*0834*/ 	.short	0x0101
        /*0836*/ 	.byte	0xff
	.zero		1


	//   ....[112]....
        /*0838*/ 	.word	0x00007db0
        /*083c*/ 	.word	0x00000000
        /*0840*/ 	.word	0x00000040
        /*0844*/ 	.short	0x010a
        /*0846*/ 	.byte	0xff
	.zero		1


	//   ....[113]....
        /*0848*/ 	.word	0x00007e70
        /*084c*/ 	.word	0x00000000
        /*0850*/ 	.word	0x00000040
        /*0854*/ 	.short	0x010a
        /*0856*/ 	.byte	0xff
	.zero		1


	//   ....[114]....
        /*0858*/ 	.word	0x00008530
        /*085c*/ 	.word	0x00000010
        /*0860*/ 	.word	0x00000000
        /*0864*/ 	.short	0x0101
        /*0866*/ 	.byte	0xff
	.zero		1


	//   ....[115]....
        /*0868*/ 	.word	0x00008550
        /*086c*/ 	.word	0x00000000
        /*0870*/ 	.word	0x00000040
        /*0874*/ 	.short	0x010a
        /*0876*/ 	.byte	0xff
	.zero		1


	//   ....[116]....
        /*0878*/ 	.word	0x00008610
        /*087c*/ 	.word	0x00000000
        /*0880*/ 	.word	0x00000040
        /*0884*/ 	.short	0x010a
        /*0886*/ 	.byte	0xff
	.zero		1


	//   ....[117]....
        /*0888*/ 	.word	0x00008d10
        /*088c*/ 	.word	0x00000010
        /*0890*/ 	.word	0x00000000
        /*0894*/ 	.short	0x0101
        /*0896*/ 	.byte	0xff
	.zero		1


	//   ....[118]....
        /*0898*/ 	.word	0x00008d30
        /*089c*/ 	.word	0x00000000
        /*08a0*/ 	.word	0x00000040
        /*08a4*/ 	.short	0x010a
        /*08a6*/ 	.byte	0xff
	.zero		1


	//   ....[119]....
        /*08a8*/ 	.word	0x00008df0
        /*08ac*/ 	.word	0x00000000
        /*08b0*/ 	.word	0x00000040
        /*08b4*/ 	.short	0x010a
        /*08b6*/ 	.byte	0xff
	.zero		1


	//   ....[120]....
        /*08b8*/ 	.word	0x000094c0
        /*08bc*/ 	.word	0x00000010
        /*08c0*/ 	.word	0x00000000
        /*08c4*/ 	.short	0x0101
        /*08c6*/ 	.byte	0xff
	.zero		1


	//   ....[121]....
        /*08c8*/ 	.word	0x000094e0
        /*08cc*/ 	.word	0x00000000
        /*08d0*/ 	.word	0x00000040
        /*08d4*/ 	.short	0x010a
        /*08d6*/ 	.byte	0xff
	.zero		1


	//   ....[122]....
        /*08d8*/ 	.word	0x000095a0
        /*08dc*/ 	.word	0x00000000
        /*08e0*/ 	.word	0x00000040
        /*08e4*/ 	.short	0x010a
        /*08e6*/ 	.byte	0xff
	.zero		1


	//   ....[123]....
        /*08e8*/ 	.word	0x00009c70
        /*08ec*/ 	.word	0x00000010
        /*08f0*/ 	.word	0x00000000
        /*08f4*/ 	.short	0x0101
        /*08f6*/ 	.byte	0xff
	.zero		1


	//   ....[124]....
        /*08f8*/ 	.word	0x00009c90
        /*08fc*/ 	.word	0x00000000
        /*0900*/ 	.word	0x00000040
        /*0904*/ 	.short	0x010a
        /*0906*/ 	.byte	0xff
	.zero		1


	//   ....[125]....
        /*0908*/ 	.word	0x00009d50
        /*090c*/ 	.word	0x00000000
        /*0910*/ 	.word	0x00000040
        /*0914*/ 	.short	0x010a
        /*0916*/ 	.byte	0xff
	.zero		1


	//   ....[126]....
        /*0918*/ 	.word	0x00009ff0
        /*091c*/ 	.word	0x000000ff
        /*0920*/ 	.word	0x00000000
        /*0924*/ 	.short	0x0101
        /*0926*/ 	.byte	0x05
	.zero		1


	//   ....[127]....
        /*0928*/ 	.word	0x0000a430
        /*092c*/ 	.word	0x00000000
        /*0930*/ 	.word	0x00000000
        /*0934*/ 	.short	0x0101
        /*0936*/ 	.byte	0xff
	.zero		1


	//   ....[128]....
        /*0938*/ 	.word	0x0000a6b0
        /*093c*/ 	.word	0x000000ff
        /*0940*/ 	.word	0x00000000
        /*0944*/ 	.short	0x0101
        /*0946*/ 	.byte	0x04
	.zero		1


	//   ....[129]....
        /*0948*/ 	.word	0x0000a6d0
        /*094c*/ 	.word	0x00000002
        /*0950*/ 	.word	0x00000100
        /*0954*/ 	.short	0x010a
        /*0956*/ 	.byte	0xff
	.zero		1


	//   ....[130]....
        /*0958*/ 	.word	0x0000a740
        /*095c*/ 	.word	0x00000004
        /*0960*/ 	.word	0x00000020
        /*0964*/ 	.short	0x010a
        /*0966*/ 	.byte	0xff
	.zero		1


	//   ....[131]....
        /*0968*/ 	.word	0x0000a7a0
        /*096c*/ 	.word	0x00000002
        /*0970*/ 	.word	0x00000020
        /*0974*/ 	.short	0x010a
        /*0976*/ 	.byte	0xff
	.zero		1


	//   ....[132]....
        /*0978*/ 	.word	0x0000a7f0
        /*097c*/ 	.word	0x00000002
        /*0980*/ 	.word	0x00000090
        /*0984*/ 	.short	0x010a
        /*0986*/ 	.byte	0xff
	.zero		1


	//   ....[133]....
        /*0988*/ 	.word	0x0000a850
        /*098c*/ 	.word	0x00000000
        /*0990*/ 	.word	0x00000000
        /*0994*/ 	.short	0x010a
        /*0996*/ 	.byte	0xff
	.zero		1


	//   ....[134]....
        /*0998*/ 	.word	0x0000a8b0
        /*099c*/ 	.word	0x00000000
        /*09a0*/ 	.word	0x00000000
        /*09a4*/ 	.short	0x010a
        /*09a6*/ 	.byte	0xff
	.zero		1


	//   ....[135]....
        /*09a8*/ 	.word	0x0000a910
        /*09ac*/ 	.word	0x00000000
        /*09b0*/ 	.word	0x00000000
        /*09b4*/ 	.short	0x010a
        /*09b6*/ 	.byte	0xff
	.zero		1


	//   ....[136]....
        /*09b8*/ 	.word	0x0000a960
        /*09bc*/ 	.word	0x00000000
        /*09c0*/ 	.word	0x000000f0
        /*09c4*/ 	.short	0x010a
        /*09c6*/ 	.byte	0xff
	.zero		1


	//   ....[137]....
        /*09c8*/ 	.word	0x0000a9c0
        /*09cc*/ 	.word	0x00000000
        /*09d0*/ 	.word	0x000000a0
        /*09d4*/ 	.short	0x010a
        /*09d6*/ 	.byte	0xff
	.zero		1


	//   ....[138]....
        /*09d8*/ 	.word	0x0000aa10
        /*09dc*/ 	.word	0x00000000
        /*09e0*/ 	.word	0x00000090
        /*09e4*/ 	.short	0x010a
        /*09e6*/ 	.byte	0xff
	.zero		1


	//   ....[139]....
        /*09e8*/ 	.word	0x0000aa70
        /*09ec*/ 	.word	0x00000000
        /*09f0*/ 	.word	0x000000a0
        /*09f4*/ 	.short	0x010a
        /*09f6*/ 	.byte	0xff
	.zero		1


	//   ....[140]....
        /*09f8*/ 	.word	0x0000aac0
        /*09fc*/ 	.word	0x00000000
        /*0a00*/ 	.word	0x00000090
        /*0a04*/ 	.short	0x010a
        /*0a06*/ 	.byte	0xff
	.zero		1


	//   ....[141]....
        /*0a08*/ 	.word	0x0000ab20
        /*0a0c*/ 	.word	0x00000002
        /*0a10*/ 	.word	0x000000d0
        /*0a14*/ 	.short	0x010a
        /*0a16*/ 	.byte	0xff
	.zero		1


	//   ....[142]....
        /*0a18*/ 	.word	0x0000ab80
        /*0a1c*/ 	.word	0x00000000
        /*0a20*/ 	.word	0x00000000
        /*0a24*/ 	.short	0x010a
        /*0a26*/ 	.byte	0xff
	.zero		1


	//   ....[143]....
        /*0a28*/ 	.word	0x0000abe0
        /*0a2c*/ 	.word	0x00000000
        /*0a30*/ 	.word	0x00000000
        /*0a34*/ 	.short	0x010a
        /*0a36*/ 	.byte	0xff
	.zero		1


	//   ....[144]....
        /*0a38*/ 	.word	0x0000ac40
        /*0a3c*/ 	.word	0x00000000
        /*0a40*/ 	.word	0x00000000
        /*0a44*/ 	.short	0x010a
        /*0a46*/ 	.byte	0xff
	.zero		1


	//   ....[145]....
        /*0a48*/ 	.word	0x0000aca0
        /*0a4c*/ 	.word	0x00000000
        /*0a50*/ 	.word	0x00000000
        /*0a54*/ 	.short	0x010a
        /*0a56*/ 	.byte	0xff
	.zero		1


	//   ....[146]....
        /*0a58*/ 	.word	0x0000ad00
        /*0a5c*/ 	.word	0x00000000
        /*0a60*/ 	.word	0x00000000
        /*0a64*/ 	.short	0x010a
        /*0a66*/ 	.byte	0xff
	.zero		1


	//   ....[147]....
        /*0a68*/ 	.word	0x0000ad50
        /*0a6c*/ 	.word	0x00000000
        /*0a70*/ 	.word	0x00000090
        /*0a74*/ 	.short	0x010a
        /*0a76*/ 	.byte	0xff
	.zero		1


	//   ....[148]....
        /*0a78*/ 	.word	0x0000adb0
        /*0a7c*/ 	.word	0x00000000
        /*0a80*/ 	.word	0x00000088
        /*0a84*/ 	.short	0x010a
        /*0a86*/ 	.byte	0xff
	.zero		1


	//   ....[149]....
        /*0a88*/ 	.word	0x0000ae10
        /*0a8c*/ 	.word	0x00000000
        /*0a90*/ 	.word	0x00000060
        /*0a94*/ 	.short	0x010a
        /*0a96*/ 	.byte	0xff
	.zero		1


	//   ....[150]....
        /*0a98*/ 	.word	0x0000ae70
        /*0a9c*/ 	.word	0x00000000
        /*0aa0*/ 	.word	0x00000068
        /*0aa4*/ 	.short	0x010a
        /*0aa6*/ 	.byte	0xff
	.zero		1


	//   ....[151]....
        /*0aa8*/ 	.word	0x0000aed0
        /*0aac*/ 	.word	0x00000000
        /*0ab0*/ 	.word	0x00000070
        /*0ab4*/ 	.short	0x010a
        /*0ab6*/ 	.byte	0xff
	.zero		1


	//   ....[152]....
        /*0ab8*/ 	.word	0x0000af30
        /*0abc*/ 	.word	0x00000000
        /*0ac0*/ 	.word	0x00000078
        /*0ac4*/ 	.short	0x010a
        /*0ac6*/ 	.byte	0xff
	.zero		1


	//   ....[153]....
        /*0ac8*/ 	.word	0x0000af90
        /*0acc*/ 	.word	0x00000000
        /*0ad0*/ 	.word	0x00000060
        /*0ad4*/ 	.short	0x010a
        /*0ad6*/ 	.byte	0xff
	.zero		1


	//   ....[154]....
        /*0ad8*/ 	.word	0x0000aff0
        /*0adc*/ 	.word	0x00000000
        /*0ae0*/ 	.word	0x00000068
        /*0ae4*/ 	.short	0x010a
        /*0ae6*/ 	.byte	0xff
	.zero		1


	//   ....[155]....
        /*0ae8*/ 	.word	0x0000b050
        /*0aec*/ 	.word	0x00000000
        /*0af0*/ 	.word	0x00000070
        /*0af4*/ 	.short	0x010a
        /*0af6*/ 	.byte	0xff
	.zero		1


	//   ....[156]....
        /*0af8*/ 	.word	0x0000b0b0
        /*0afc*/ 	.word	0x00000000
        /*0b00*/ 	.word	0x00000078
        /*0b04*/ 	.short	0x010a
        /*0b06*/ 	.byte	0xff
	.zero		1


	//   ....[157]....
        /*0b08*/ 	.word	0x0000b110
        /*0b0c*/ 	.word	0x00000000
        /*0b10*/ 	.word	0x00000060
        /*0b14*/ 	.short	0x010a
        /*0b16*/ 	.byte	0xff
	.zero		1


	//   ....[158]....
        /*0b18*/ 	.word	0x0000b170
        /*0b1c*/ 	.word	0x00000000
        /*0b20*/ 	.word	0x00000068
        /*0b24*/ 	.short	0x010a
        /*0b26*/ 	.byte	0xff
	.zero		1


	//   ....[159]....
        /*0b28*/ 	.word	0x0000b1d0
        /*0b2c*/ 	.word	0x00000002
        /*0b30*/ 	.word	0x00000070
        /*0b34*/ 	.short	0x010a
        /*0b36*/ 	.byte	0xff
	.zero		1


	//   ....[160]....
        /*0b38*/ 	.word	0x0000b220
        /*0b3c*/ 	.word	0x00000000
        /*0b40*/ 	.word	0x00000090
        /*0b44*/ 	.short	0x010a
        /*0b46*/ 	.byte	0xff
	.zero		1


	//   ....[161]....
        /*0b48*/ 	.word	0x0000b280
        /*0b4c*/ 	.word	0x00000000
        /*0b50*/ 	.word	0x00000040
        /*0b54*/ 	.short	0x010a
        /*0b56*/ 	.byte	0xff
	.zero		1


	//   ....[162]....
        /*0b58*/ 	.word	0x0000b2d0
        /*0b5c*/ 	.word	0x00000056
        /*0b60*/ 	.word	0x000000b0
        /*0b64*/ 	.short	0x010a
        /*0b66*/ 	.byte	0xff
	.zero		1


	//   ....[163]....
        /*0b68*/ 	.word	0x0000b320
        /*0b6c*/ 	.word	0x00000002
        /*0b70*/ 	.word	0x00000040
        /*0b74*/ 	.short	0x010a
        /*0b76*/ 	.byte	0xff
	.zero		1


	//   ....[164]....
        /*0b78*/ 	.word	0x0000b370
        /*0b7c*/ 	.word	0x00000000
        /*0b80*/ 	.word	0x00000040
        /*0b84*/ 	.short	0x010a
        /*0b86*/ 	.byte	0xff
	.zero		1


	//   ....[165]....
        /*0b88*/ 	.word	0x0000b3c0
        /*0b8c*/ 	.word	0x00000000
        /*0b90*/ 	.word	0x00000040
        /*0b94*/ 	.short	0x010a
        /*0b96*/ 	.byte	0xff
	.zero		1


	//   ....[166]....
        /*0b98*/ 	.word	0x0000b410
        /*0b9c*/ 	.word	0x00000000
        /*0ba0*/ 	.word	0x00000040
        /*0ba4*/ 	.short	0x010a
        /*0ba6*/ 	.byte	0xff
	.zero		1


	//   ....[167]....
        /*0ba8*/ 	.word	0x0000b460
        /*0bac*/ 	.word	0x00000000
        /*0bb0*/ 	.word	0x00000040
        /*0bb4*/ 	.short	0x010a
        /*0bb6*/ 	.byte	0xff
	.zero		1


	//   ....[168]....
        /*0bb8*/ 	.word	0x0000b4b0
        /*0bbc*/ 	.word	0x00000000
        /*0bc0*/ 	.word	0x00000040
        /*0bc4*/ 	.short	0x010a
        /*0bc6*/ 	.byte	0xff
	.zero		1


	//   ....[169]....
        /*0bc8*/ 	.word	0x0000b500
        /*0bcc*/ 	.word	0x00000000
        /*0bd0*/ 	.word	0x00000040
        /*0bd4*/ 	.short	0x010a
        /*0bd6*/ 	.byte	0xff
	.zero		1


	//----- nvinfo : EIATTR_NUM_MBARRIERS
	.align		4
.L_47:
        /*0bd8*/ 	.byte	0x03, 0x38
        /*0bda*/ 	.short	0x0022


	//----- nvinfo : EIATTR_EXIT_INSTR_OFFSETS
	.align		4
        /*0bdc*/ 	.byte	0x04, 0x1c
        /*0bde*/ 	.short	(.L_49 - .L_48)


	//   ....[0]....
.L_48:
        /*0be0*/ 	.word	0x00002c70


	//   ....[1]....
        /*0be4*/ 	.word	0x00003160


	//   ....[2]....
        /*0be8*/ 	.word	0x000031c0


	//   ....[3]....
        /*0bec*/ 	.word	0x00004120


	//   ....[4]....
        /*0bf0*/ 	.word	0x00005730


	//   ....[5]....
        /*0bf4*/ 	.word	0x00005770


	//   ....[6]....
        /*0bf8*/ 	.word	0x0000a5a0


	//   ....[7]....
        /*0bfc*/ 	.word	0x0000a620


	//   ....[8]....
        /*0c00*/ 	.word	0x0000a650


	//   ....[9]....
        /*0c04*/ 	.word	0x0000a6c0


	//----- nvinfo : EIATTR_MAX_THREADS
	.align		4
.L_49:
        /*0c08*/ 	.byte	0x04, 0x05
        /*0c0a*/ 	.short	(.L_51 - .L_50)
.L_50:
        /*0c0c*/ 	.word	0x00000100
        /*0c10*/ 	.word	0x00000001
        /*0c14*/ 	.word	0x00000001


	//----- nvinfo : EIATTR_CRS_STACK_SIZE
	.align		4
.L_51:
        /*0c18*/ 	.byte	0x04, 0x1e
        /*0c1a*/ 	.short	(.L_53 - .L_52)
.L_52:
        /*0c1c*/ 	.word	0x00000000


	//----- nvinfo : EIATTR_CBANK_PARAM_SIZE
	.align		4
.L_53:
        /*0c20*/ 	.byte	0x03, 0x19
        /*0c22*/ 	.short	0x0800


	//----- nvinfo : EIATTR_PARAM_CBANK
	.align		4
        /*0c24*/ 	.byte	0x04, 0x0a
        /*0c26*/ 	.short	(.L_55 - .L_54)
	.align		4
.L_54:
        /*0c28*/ 	.word	index@(.nv.constant0._ZN7cutlass13device_kernelINS_4gemm6kernel13GemmUniversalIN4cute5tupleIJiiiiEEENS1_10collective13CollectiveMmaINS1_35MainloopSm100TmaUmmaWarpSpecializedILi4ELi2ELi4ENS5_IJNS4_1CILi1EEESB_SB_EEEEENS5_IJNSA_ILi64EEENSA_ILi256EEENSA_ILi32EEEEEEfNS5_IJlSB_lEEEfNS5_IJSB_llEEENS4_8TiledMMAINS4_8MMA_AtomIJNS4_17SM100_MMA_TF32_SSINS_10tfloat32_tESN_fLi64ELi256ELNS4_4UMMA5MajorE0ELSP_1ELNSO_7ScaleInE0ELSQ_0EEEEEENS4_6LayoutISC_NS5_IJNSA_ILi0EEESU_SU_EEEEENS5_IJNS4_10UnderscoreESX_SX_EEEEENS4_13SM90_TMA_LOADENS4_14ComposedLayoutINS4_7SwizzleILi3ELi4ELi3EEENS4_18smem_ptr_flag_bitsILi32EEENST_INS5_IJNSA_ILi8EEESG_EEENS5_IJSG_SB_EEEEEEEvNS4_8identityES10_NS11_INS12_ILi2ELi5ELi2EEES15_NST_INS5_IJSG_NSA_ILi4EEEEEENS5_IJSB_SG_EEEEEEEvS1B_EENS_8epilogue10collective18CollectiveEpilogueINS1J_23Sm100TmaWarpSpecializedILi4ELi2ELi16ELb1ELb0EEEJSH_NS5_IJNST_ISE_SB_EENST_ISG_SB_EEEEEfSI_fSI_NS1J_6fusion15FusionCallbacksIS1N_NS1R_17LinearCombinationIffffLNS_15FloatRoundStyleE2EEESH_S1Q_JEEENS4_5SM1004TMEM4LOAD26SM100_TMEM_LOAD_16dp128b8xES10_S1A_NS4_17SM75_U32x4_LDSM_NENS4_14SM90_TMA_STOREES1A_NS4_17SM90_U32x4_STSM_NENS4_39AutoVectorizingCopyWithAssumedAlignmentILi128EEEEEEvvEEEEvNT_6ParamsE)
        /*0c2c*/ 	.short	0x0380
        /*0c2e*/ 	.short	0x0800


	//----- nvinfo : EIATTR_SW_WAR
	.align		4
.L_55:
        /*0c30*/ 	.byte	0x04, 0x36
        /*0c32*/ 	.short	(.L_57 - .L_56)
.L_56:
        /*0c34*/ 	.word	0x00000008
.L_57:


//--------------------- .nv.callgraph             --------------------------
	.section	.nv.callgraph,"",@"SHT_CUDA_CALLGRAPH"
	.align	4
	.sectionentsize	8
	.align		4
        /*0000*/ 	.word	0x00000000
	.align		4
        /*0004*/ 	.word	0xffffffff
	.align		4
        /*0008*/ 	.word	index@(_ZN7cutlass13device_kernelINS_4gemm6kernel13GemmUniversalIN4cute5tupleIJiiiiEEENS1_10collective13CollectiveMmaINS1_35MainloopSm100TmaUmmaWarpSpecializedILi4ELi2ELi4ENS5_IJNS4_1CILi1EEESB_SB_EEEEENS5_IJNSA_ILi64EEENSA_ILi256EEENSA_ILi32EEEEEEfNS5_IJlSB_lEEEfNS5_IJSB_llEEENS4_8TiledMMAINS4_8MMA_AtomIJNS4_17SM100_MMA_TF32_SSINS_10tfloat32_tESN_fLi64ELi256ELNS4_4UMMA5MajorE0ELSP_1ELNSO_7ScaleInE0ELSQ_0EEEEEENS4_6LayoutISC_NS5_IJNSA_ILi0EEESU_SU_EEEEENS5_IJNS4_10UnderscoreESX_SX_EEEEENS4_13SM90_TMA_LOADENS4_14ComposedLayoutINS4_7SwizzleILi3ELi4ELi3EEENS4_18smem_ptr_flag_bitsILi32EEENST_INS5_IJNSA_ILi8EEESG_EEENS5_IJSG_SB_EEEEEEEvNS4_8identityES10_NS11_INS12_ILi2ELi5ELi2EEES15_NST_INS5_IJSG_NSA_ILi4EEEEEENS5_IJSB_SG_EEEEEEEvS1B_EENS_8epilogue10collective18CollectiveEpilogueINS1J_23Sm100TmaWarpSpecializedILi4ELi2ELi16ELb1ELb0EEEJSH_NS5_IJNST_ISE_SB_EENST_ISG_SB_EEEEEfSI_fSI_NS1J_6fusion15FusionCallbacksIS1N_NS1R_17LinearCombinationIffffLNS_15FloatRoundStyleE2EEESH_S1Q_JEEENS4_5SM1004TMEM4LOAD26SM100_TMEM_LOAD_16dp128b8xES10_S1A_NS4_17SM75_U32x4_LDSM_NENS4_14SM90_TMA_STOREES1A_NS4_17SM90_U32x4_STSM_NENS4_39AutoVectorizingCopyWithAssumedAlignmentILi128EEEEEEvvEEEEvNT_6ParamsE)
	.align		4
        /*000c*/ 	.word	index@(__assertfail)
	.align		4
        /*0010*/ 	.word	0x00000000
	.align		4
        /*0014*/ 	.word	0xfffffffe
	.align		4
        /*0018*/ 	.word	0x00000000
	.align		4
        /*001c*/ 	.word	0xfffffffd
	.align		4
        /*0020*/ 	.word	0x00000000
	.align		4
        /*0024*/ 	.word	0xfffffffc


//--------------------- .nv.constant4             --------------------------
	.section	.nv.constant4,"a",@progbits
	.align	8
	.align		8
.nv.constant4:
        /*0000*/ 	.dword	__assertfail
	.align		8
        /*0008*/ 	.dword	__unnamed_1
	.align		8
        /*0010*/ 	.dword	__unnamed_2
	.align		8
        /*0018*/ 	.dword	_ZN40_INTERNAL_74229ef9_4_k_cu_0c59c309_340914cuda3std3__45__cpo5beginE
	.align		8
        /*0020*/ 	.dword	_ZN40_INTERNAL_74229ef9_4_k_cu_0c59c309_340914cuda3std3__45__cpo3endE
	.align		8
        /*0028*/ 	.dword	_ZN40_INTERNAL_74229ef9_4_k_cu_0c59c309_340914cuda3std3__45__cpo6cbeginE
	.align		8
        /*0030*/ 	.dword	_ZN40_INTERNAL_74229ef9_4_k_cu_0c59c309_340914cuda3std3__45__cpo4cendE
	.align		8
        /*0038*/ 	.dword	_ZN40_INTERNAL_74229ef9_4_k_cu_0c59c309_340914cuda3std3__442_GLOBAL__N__74229ef9_4_k_cu_0c59c309_340916ignoreE
	.align		8
        /*0040*/ 	.dword	_ZN40_INTERNAL_74229ef9_4_k_cu_0c59c309_340914cuda3std3__419piecewise_constructE
	.align		8
        /*0048*/ 	.dword	_ZN40_INTERNAL_74229ef9_4_k_cu_0c59c309_340914cuda3std3__48in_placeE
	.align		8
        /*0050*/ 	.dword	_ZN40_INTERNAL_74229ef9_4_k_cu_0c59c309_340914cuda3std6ranges3__45__cpo4swapE
	.align		8
        /*0058*/ 	.dword	_ZN40_INTERNAL_74229ef9_4_k_cu_0c59c309_340914cuda3std6ranges3__45__cpo9iter_moveE
	.align		8
        /*0060*/ 	.dword	_ZN40_INTERNAL_74229ef9_4_k_cu_0c59c309_340914cute7productE
	.align		8
        /*0068*/ 	.dword	_ZN40_INTERNAL_74229ef9_4_k_cu_0c59c309_340914cute1_E
	.align		8
        /*0070*/ 	.dword	$str$25
	.align		8
        /*0078*/ 	.dword	$str$26
	.align		8
        /*0080*/ 	.dword	$str$27
	.align		8
        /*0088*/ 	.dword	$str$28


//--------------------- .text._ZN7cutlass13device_kernelINS_4gemm6kernel13GemmUniversalIN4cute5tupleIJiiiiEEENS1_10collective13CollectiveMmaINS1_35MainloopSm100TmaUmmaWarpSpecializedILi4ELi2ELi4ENS5_IJNS4_1CILi1EEESB_SB_EEEEENS5_IJNSA_ILi64EEENSA_ILi256EEENSA_ILi32EEEEEEfNS5_IJlSB_lEEEfNS5_IJSB_llEEENS4_8TiledMMAINS4_8MMA_AtomIJNS4_17SM100_MMA_TF32_SSINS_10tfloat32_tESN_fLi64ELi256ELNS4_4UMMA5MajorE0ELSP_1ELNSO_7ScaleInE0ELSQ_0EEEEEENS4_6LayoutISC_NS5_IJNSA_ILi0EEESU_SU_EEEEENS5_IJNS4_10UnderscoreESX_SX_EEEEENS4_13SM90_TMA_LOADENS4_14ComposedLayoutINS4_7SwizzleILi3ELi4ELi3EEENS4_18smem_ptr_flag_bitsILi32EEENST_INS5_IJNSA_ILi8EEESG_EEENS5_IJSG_SB_EEEEEEEvNS4_8identityES10_NS11_INS12_ILi2ELi5ELi2EEES15_NST_INS5_IJSG_NSA_ILi4EEEEEENS5_IJSB_SG_EEEEEEEvS1B_EENS_8epilogue10collective18CollectiveEpilogueINS1J_23Sm100TmaWarpSpecializedILi4ELi2ELi16ELb1ELb0EEEJSH_NS5_IJNST_ISE_SB_EENST_ISG_SB_EEEEEfSI_fSI_NS1J_6fusion15FusionCallbacksIS1N_NS1R_17LinearCombinationIffffLNS_15FloatRoundStyleE2EEESH_S1Q_JEEENS4_5SM1004TMEM4LOAD26SM100_TMEM_LOAD_16dp128b8xES10_S1A_NS4_17SM75_U32x4_LDSM_NENS4_14SM90_TMA_STOREES1A_NS4_17SM90_U32x4_STSM_NENS4_39AutoVectorizingCopyWithAssumedAlignmentILi128EEEEEEvvEEEEvNT_6ParamsE --------------------------
	.section	.text._ZN7cutlass13device_kernelINS_4gemm6kernel13GemmUniversalIN4cute5tupleIJiiiiEEENS1_10collective13CollectiveMmaINS1_35MainloopSm100TmaUmmaWarpSpecializedILi4ELi2ELi4ENS5_IJNS4_1CILi1EEESB_SB_EEEEENS5_IJNSA_ILi64EEENSA_ILi256EEENSA_ILi32EEEEEEfNS5_IJlSB_lEEEfNS5_IJSB_llEEENS4_8TiledMMAINS4_8MMA_AtomIJNS4_17SM100_MMA_TF32_SSINS_10tfloat32_tESN_fLi64ELi256ELNS4_4UMMA5MajorE0ELSP_1ELNSO_7ScaleInE0ELSQ_0EEEEEENS4_6LayoutISC_NS5_IJNSA_ILi0EEESU_SU_EEEEENS5_IJNS4_10UnderscoreESX_SX_EEEEENS4_13SM90_TMA_LOADENS4_14ComposedLayoutINS4_7SwizzleILi3ELi4ELi3EEENS4_18smem_ptr_flag_bitsILi32EEENST_INS5_IJNSA_ILi8EEESG_EEENS5_IJSG_SB_EEEEEEEvNS4_8identityES10_NS11_INS12_ILi2ELi5ELi2EEES15_NST_INS5_IJSG_NSA_ILi4EEEEEENS5_IJSB_SG_EEEEEEEvS1B_EENS_8epilogue10collective18CollectiveEpilogueINS1J_23Sm100TmaWarpSpecializedILi4ELi2ELi16ELb1ELb0EEEJSH_NS5_IJNST_ISE_SB_EENST_ISG_SB_EEEEEfSI_fSI_NS1J_6fusion15FusionCallbacksIS1N_NS1R_17LinearCombinationIffffLNS_15FloatRoundStyleE2EEESH_S1Q_JEEENS4_5SM1004TMEM4LOAD26SM100_TMEM_LOAD_16dp128b8xES10_S1A_NS4_17SM75_U32x4_LDSM_NENS4_14SM90_TMA_STOREES1A_NS4_17SM90_U32x4_STSM_NENS4_39AutoVectorizingCopyWithAssumedAlignmentILi128EEEEEEvvEEEEvNT_6ParamsE,"ax",@progbits
	.align	128
.text._ZN7cutlass13device_kernelINS_4gemm6kernel13GemmUniversalIN4cute5tupleIJiiiiEEENS1_10collective13CollectiveMmaINS1_35MainloopSm100TmaUmmaWarpSpecializedILi4ELi2ELi4ENS5_IJNS4_1CILi1EEESB_SB_EEEEENS5_IJNSA_ILi64EEENSA_ILi256EEENSA_ILi32EEEEEEfNS5_IJlSB_lEEEfNS5_IJSB_llEEENS4_8TiledMMAINS4_8MMA_AtomIJNS4_17SM100_MMA_TF32_SSINS_10tfloat32_tESN_fLi64ELi256ELNS4_4UMMA5MajorE0ELSP_1ELNSO_7ScaleInE0ELSQ_0EEEEEENS4_6LayoutISC_NS5_IJNSA_ILi0EEESU_SU_EEEEENS5_IJNS4_10UnderscoreESX_SX_EEEEENS4_13SM90_TMA_LOADENS4_14ComposedLayoutINS4_7SwizzleILi3ELi4ELi3EEENS4_18smem_ptr_flag_bitsILi32EEENST_INS5_IJNSA_ILi8EEESG_EEENS5_IJSG_SB_EEEEEEEvNS4_8identityES10_NS11_INS12_ILi2ELi5ELi2EEES15_NST_INS5_IJSG_NSA_ILi4EEEEEENS5_IJSB_SG_EEEEEEEvS1B_EENS_8epilogue10collective18CollectiveEpilogueINS1J_23Sm100TmaWarpSpecializedILi4ELi2ELi16ELb1ELb0EEEJSH_NS5_IJNST_ISE_SB_EENST_ISG_SB_EEEEEfSI_fSI_NS1J_6fusion15FusionCallbacksIS1N_NS1R_17LinearCombinationIffffLNS_15FloatRoundStyleE2EEESH_S1Q_JEEENS4_5SM1004TMEM4LOAD26SM100_TMEM_LOAD_16dp128b8xES10_S1A_NS4_17SM75_U32x4_LDSM_NENS4_14SM90_TMA_STOREES1A_NS4_17SM90_U32x4_STSM_NENS4_39AutoVectorizingCopyWithAssumedAlignmentILi128EEEEEEvvEEEEvNT_6ParamsE:
        .type           _ZN7cutlass13device_kernelINS_4gemm6kernel13GemmUniversalIN4cute5tupleIJiiiiEEENS1_10collective13CollectiveMmaINS1_35MainloopSm100TmaUmmaWarpSpecializedILi4ELi2ELi4ENS5_IJNS4_1CILi1EEESB_SB_EEEEENS5_IJNSA_ILi64EEENSA_ILi256EEENSA_ILi32EEEEEEfNS5_IJlSB_lEEEfNS5_IJSB_llEEENS4_8TiledMMAINS4_8MMA_AtomIJNS4_17SM100_MMA_TF32_SSINS_10tfloat32_tESN_fLi64ELi256ELNS4_4UMMA5MajorE0ELSP_1ELNSO_7ScaleInE0ELSQ_0EEEEEENS4_6LayoutISC_NS5_IJNSA_ILi0EEESU_SU_EEEEENS5_IJNS4_10UnderscoreESX_SX_EEEEENS4_13SM90_TMA_LOADENS4_14ComposedLayoutINS4_7SwizzleILi3ELi4ELi3EEENS4_18smem_ptr_flag_bitsILi32EEENST_INS5_IJNSA_ILi8EEESG_EEENS5_IJSG_SB_EEEEEEEvNS4_8identityES10_NS11_INS12_ILi2ELi5ELi2EEES15_NST_INS5_IJSG_NSA_ILi4EEEEEENS5_IJSB_SG_EEEEEEEvS1B_EENS_8epilogue10collective18CollectiveEpilogueINS1J_23Sm100TmaWarpSpecializedILi4ELi2ELi16ELb1ELb0EEEJSH_NS5_IJNST_ISE_SB_EENST_ISG_SB_EEEEEfSI_fSI_NS1J_6fusion15FusionCallbacksIS1N_NS1R_17LinearCombinationIffffLNS_15FloatRoundStyleE2EEESH_S1Q_JEEENS4_5SM1004TMEM4LOAD26SM100_TMEM_LOAD_16dp128b8xES10_S1A_NS4_17SM75_U32x4_LDSM_NENS4_14SM90_TMA_STOREES1A_NS4_17SM90_U32x4_STSM_NENS4_39AutoVectorizingCopyWithAssumedAlignmentILi128EEEEEEvvEEEEvNT_6ParamsE,@function
        .size           _ZN7cutlass13device_kernelINS_4gemm6kernel13GemmUniversalIN4cute5tupleIJiiiiEEENS1_10collective13CollectiveMmaINS1_35MainloopSm100TmaUmmaWarpSpecializedILi4ELi2ELi4ENS5_IJNS4_1CILi1EEESB_SB_EEEEENS5_IJNSA_ILi64EEENSA_ILi256EEENSA_ILi32EEEEEEfNS5_IJlSB_lEEEfNS5_IJSB_llEEENS4_8TiledMMAINS4_8MMA_AtomIJNS4_17SM100_MMA_TF32_SSINS_10tfloat32_tESN_fLi64ELi256ELNS4_4UMMA5MajorE0ELSP_1ELNSO_7ScaleInE0ELSQ_0EEEEEENS4_6LayoutISC_NS5_IJNSA_ILi0EEESU_SU_EEEEENS5_IJNS4_10UnderscoreESX_SX_EEEEENS4_13SM90_TMA_LOADENS4_14ComposedLayoutINS4_7SwizzleILi3ELi4ELi3EEENS4_18smem_ptr_flag_bitsILi32EEENST_INS5_IJNSA_ILi8EEESG_EEENS5_IJSG_SB_EEEEEEEvNS4_8identityES10_NS11_INS12_ILi2ELi5ELi2EEES15_NST_INS5_IJSG_NSA_ILi4EEEEEENS5_IJSB_SG_EEEEEEEvS1B_EENS_8epilogue10collective18CollectiveEpilogueINS1J_23Sm100TmaWarpSpecializedILi4ELi2ELi16ELb1ELb0EEEJSH_NS5_IJNST_ISE_SB_EENST_ISG_SB_EEEEEfSI_fSI_NS1J_6fusion15FusionCallbacksIS1N_NS1R_17LinearCombinationIffffLNS_15FloatRoundStyleE2EEESH_S1Q_JEEENS4_5SM1004TMEM4LOAD26SM100_TMEM_LOAD_16dp128b8xES10_S1A_NS4_17SM75_U32x4_LDSM_NENS4_14SM90_TMA_STOREES1A_NS4_17SM90_U32x4_STSM_NENS4_39AutoVectorizingCopyWithAssumedAlignmentILi128EEEEEEvvEEEEvNT_6ParamsE,(.L_x_224 - _ZN7cutlass13device_kernelINS_4gemm6kernel13GemmUniversalIN4cute5tupleIJiiiiEEENS1_10collective13CollectiveMmaINS1_35MainloopSm100TmaUmmaWarpSpecializedILi4ELi2ELi4ENS5_IJNS4_1CILi1EEESB_SB_EEEEENS5_IJNSA_ILi64EEENSA_ILi256EEENSA_ILi32EEEEEEfNS5_IJlSB_lEEEfNS5_IJSB_llEEENS4_8TiledMMAINS4_8MMA_AtomIJNS4_17SM100_MMA_TF32_SSINS_10tfloat32_tESN_fLi64ELi256ELNS4_4UMMA5MajorE0ELSP_1ELNSO_7ScaleInE0ELSQ_0EEEEEENS4_6LayoutISC_NS5_IJNSA_ILi0EEESU_SU_EEEEENS5_IJNS4_10UnderscoreESX_SX_EEEEENS4_13SM90_TMA_LOADENS4_14ComposedLayoutINS4_7SwizzleILi3ELi4ELi3EEENS4_18smem_ptr_flag_bitsILi32EEENST_INS5_IJNSA_ILi8EEESG_EEENS5_IJSG_SB_EEEEEEEvNS4_8identityES10_NS11_INS12_ILi2ELi5ELi2EEES15_NST_INS5_IJSG_NSA_ILi4EEEEEENS5_IJSB_SG_EEEEEEEvS1B_EENS_8epilogue10collective18CollectiveEpilogueINS1J_23Sm100TmaWarpSpecializedILi4ELi2ELi16ELb1ELb0EEEJSH_NS5_IJNST_ISE_SB_EENST_ISG_SB_EEEEEfSI_fSI_NS1J_6fusion15FusionCallbacksIS1N_NS1R_17LinearCombinationIffffLNS_15FloatRoundStyleE2EEESH_S1Q_JEEENS4_5SM1004TMEM4LOAD26SM100_TMEM_LOAD_16dp128b8xES10_S1A_NS4_17SM75_U32x4_LDSM_NENS4_14SM90_TMA_STOREES1A_NS4_17SM90_U32x4_STSM_NENS4_39AutoVectorizingCopyWithAssumedAlignmentILi128EEEEEEvvEEEEvNT_6ParamsE)
        .other          _ZN7cutlass13device_kernelINS_4gemm6kernel13GemmUniversalIN4cute5tupleIJiiiiEEENS1_10collective13CollectiveMmaINS1_35MainloopSm100TmaUmmaWarpSpecializedILi4ELi2ELi4ENS5_IJNS4_1CILi1EEESB_SB_EEEEENS5_IJNSA_ILi64EEENSA_ILi256EEENSA_ILi32EEEEEEfNS5_IJlSB_lEEEfNS5_IJSB_llEEENS4_8TiledMMAINS4_8MMA_AtomIJNS4_17SM100_MMA_TF32_SSINS_10tfloat32_tESN_fLi64ELi256ELNS4_4UMMA5MajorE0ELSP_1ELNSO_7ScaleInE0ELSQ_0EEEEEENS4_6LayoutISC_NS5_IJNSA_ILi0EEESU_SU_EEEEENS5_IJNS4_10UnderscoreESX_SX_EEEEENS4_13SM90_TMA_LOADENS4_14ComposedLayoutINS4_7SwizzleILi3ELi4ELi3EEENS4_18smem_ptr_flag_bitsILi32EEENST_INS5_IJNSA_ILi8EEESG_EEENS5_IJSG_SB_EEEEEEEvNS4_8identityES10_NS11_INS12_ILi2ELi5ELi2EEES15_NST_INS5_IJSG_NSA_ILi4EEEEEENS5_IJSB_SG_EEEEEEEvS1B_EENS_8epilogue10collective18CollectiveEpilogueINS1J_23Sm100TmaWarpSpecializedILi4ELi2ELi16ELb1ELb0EEEJSH_NS5_IJNST_ISE_SB_EENST_ISG_SB_EEEEEfSI_fSI_NS1J_6fusion15FusionCallbacksIS1N_NS1R_17LinearCombinationIffffLNS_15FloatRoundStyleE2EEESH_S1Q_JEEENS4_5SM1004TMEM4LOAD26SM100_TMEM_LOAD_16dp128b8xES10_S1A_NS4_17SM75_U32x4_LDSM_NENS4_14SM90_TMA_STOREES1A_NS4_17SM90_U32x4_STSM_NENS4_39AutoVectorizingCopyWithAssumedAlignmentILi128EEEEEEvvEEEEvNT_6ParamsE,@"STO_CUDA_ENTRY STV_DEFAULT"
_ZN7cutlass13device_kernelINS_4gemm6kernel13GemmUniversalIN4cute5tupleIJiiiiEEENS1_10collective13CollectiveMmaINS1_35MainloopSm100TmaUmmaWarpSpecializedILi4ELi2ELi4ENS5_IJNS4_1CILi1EEESB_SB_EEEEENS5_IJNSA_ILi64EEENSA_ILi256EEENSA_ILi32EEEEEEfNS5_IJlSB_lEEEfNS5_IJSB_llEEENS4_8TiledMMAINS4_8MMA_AtomIJNS4_17SM100_MMA_TF32_SSINS_10tfloat32_tESN_fLi64ELi256ELNS4_4UMMA5MajorE0ELSP_1ELNSO_7ScaleInE0ELSQ_0EEEEEENS4_6LayoutISC_NS5_IJNSA_ILi0EEESU_SU_EEEEENS5_IJNS4_10UnderscoreESX_SX_EEEEENS4_13SM90_TMA_LOADENS4_14ComposedLayoutINS4_7SwizzleILi3ELi4ELi3EEENS4_18smem_ptr_flag_bitsILi32EEENST_INS5_IJNSA_ILi8EEESG_EEENS5_IJSG_SB_EEEEEEEvNS4_8identityES10_NS11_INS12_ILi2ELi5ELi2EEES15_NST_INS5_IJSG_NSA_ILi4EEEEEENS5_IJSB_SG_EEEEEEEvS1B_EENS_8epilogue10collective18CollectiveEpilogueINS1J_23Sm100TmaWarpSpecializedILi4ELi2ELi16ELb1ELb0EEEJSH_NS5_IJNST_ISE_SB_EENST_ISG_SB_EEEEEfSI_fSI_NS1J_6fusion15FusionCallbacksIS1N_NS1R_17LinearCombinationIffffLNS_15FloatRoundStyleE2EEESH_S1Q_JEEENS4_5SM1004TMEM4LOAD26SM100_TMEM_LOAD_16dp128b8xES10_S1A_NS4_17SM75_U32x4_LDSM_NENS4_14SM90_TMA_STOREES1A_NS4_17SM90_U32x4_STSM_NENS4_39AutoVectorizingCopyWithAssumedAlignmentILi128EEEEEEvvEEEEvNT_6ParamsE:
[----:B------:R-:W1:Y:S01]  /*0000*/  LDC R1, c[0x0][0x37c] ;  /* 0x0000df00ff017b82 */ /* 0x000e620000000800 */
[----:B------:R-:W2:Y:S01]  /*0010*/  S2R R77, SR_TID.X ;  /* 0x00000000004d7919 */ /* 0x000ea20000002100 */
[----:B------:R-:W3:Y:S01]  /*0020*/  LDCU.64 UR4, c[0x0][0x890] ;  /* 0x00011200ff0477ac */ /* 0x000ee20008000a00 */
[----:B------:R-:W-:Y:S02]  /*0030*/  PRMT R64, RZ, 0x7610, R64 ;  /* 0x00007610ff407816 */ /* 0x000fe40000000040 */
[----:B------:R-:W-:Y:S01]  /*0040*/  ELECT P5, URZ, PT ;  /* 0x0000000000ff782f */ /* 0x000fe200038a0000 */
[----:B------:R-:W4:Y:S01]  /*0050*/  LDCU.64 UR46, c[0x0][0x358] ;  /* 0x00006b00ff2e77ac */ /* 0x000f220008000a00 */
[----:B---3--:R-:W-:-:S04]  /*0060*/  UISETP.NE.U32.AND UP0, UPT, UR4, URZ, UPT ;  /* 0x000000ff0400728c */ /* 0x008fc8000bf05070 */
[----:B------:R-:W-:Y:S01]  /*0070*/  UISETP.NE.AND.EX UP0, UPT, UR5, URZ, UPT, UP0 ;  /* 0x000000ff0500728c */ /* 0x000fe2000bf05300 */
[----:B--2---:R-:W-:-:S05]  /*0080*/  SHF.R.U32.HI R70, RZ, 0x5, R77 ;  /* 0x00000005ff467819 */ /* 0x004fca000001164d */
[----:B------:R-:W2:Y:S02]  /*0090*/  SHFL.IDX PT, R0, R70, RZ, 0x1f ;  /* 0x00001fff46007589 */ /* 0x000ea400000e0000 */
[----:B--2---:R-:W-:Y:S01]  /*00a0*/  R2UR UR8, R0 ;  /* 0x00000000000872ca */ /* 0x004fe200000e0000 */
[----:B-1--4-:R-:W-:-:S14]  /*00b0*/  BRA.U UP0, `(.L_x_0) ;  /* 0x00000001002c7547 */ /* 0x012fdc000b800000 */
[----:B------:R-:W1:Y:S02]  /*00c0*/  LDCU.64 UR6, c[0x0][0x888] ;  /* 0x00011100ff0677ac */ /* 0x000e640008000a00 */
[----:B-1----:R-:W-:-:S04]  /*00d0*/  UISETP.NE.U32.AND UP0, UPT, UR6, URZ, UPT ;  /* 0x000000ff0600728c */ /* 0x002fc8000bf05070 */
[----:B------:R-:W-:-:S09]  /*00e0*/  UISETP.NE.AND.EX UP0, UPT, UR7, URZ, UPT, UP0 ;  /* 0x000000ff0700728c */ /* 0x000fd2000bf05300 */
[----:B------:R-:W-:Y:S05]  /*00f0*/  BRA.U !UP0, `(.L_x_1) ;  /* 0x0000000108107547 */ /* 0x000fea000b800000 */
[----:B------:R-:W1:Y:S02]  /*0100*/  LDC.64 R2, c[0x0][0x888] ;  /* 0x00022200ff027b82 */ /* 0x000e640000000a00 */
[----:B-1----:R1:W5:Y:S01]  /*0110*/  LDG.E R35, desc[UR46][R2.64] ;  /* 0x0000002e02237981 */ /* 0x002362000c1e1900 */
[----:B------:R-:W-:Y:S01]  /*0120*/  HFMA2 R64, -RZ, RZ, 0, 5.9604644775390625e-08 ;  /* 0x00000001ff407431 */ /* 0x000fe200000001ff */
[----:B------:R-:W-:Y:S05]  /*0130*/  BRA `(.L_x_0) ;  /* 0x00000000000c7947 */ /* 0x000fea0003800000 */
.L_x_1:
[----:B------:R-:W1:Y:S01]  /*0140*/  LDCU UR6, c[0x0][0x880] ;  /* 0x00011000ff0677ac */ /* 0x000e620008000800 */
[----:B------:R-:W-:Y:S01]  /*0150*/  HFMA2 R64, -RZ, RZ, 0, 5.9604644775390625e-08 ;  /* 0x00000001ff407431 */ /* 0x000fe200000001ff */
[----:B-1----:R-:W-:-:S07]  /*0160*/  MOV R35, UR6 ;  /* 0x0000000600237c02 */ /* 0x002fce0008000f00 */
.L_x_0:
[----:B------:R-:W2:Y:S02]  /*0170*/  LDCU.64 UR6, c[0x0][0x8b0] ;  /* 0x00011600ff0677ac */ /* 0x000ea40008000a00 */
[----:B--2---:R-:W-:-:S04]  /*0180*/  UISETP.NE.U32.AND UP0, UPT, UR6, URZ, UPT ;  /* 0x000000ff0600728c */ /* 0x004fc8000bf05070 */
[----:B------:R-:W-:-:S09]  /*0190*/  UISETP.NE.AND.EX UP0, UPT, UR7, URZ, UPT, UP0 ;  /* 0x000000ff0700728c */ /* 0x000fd2000bf05300 */
[----:B------:R-:W-:Y:S05]  /*01a0*/  BRA.U UP0, `(.L_x_2) ;  /* 0x0000000100247547 */ /* 0x000fea000b800000 */
[----:B------:R-:W2:Y:S02]  /*01b0*/  LDCU.64 UR6, c[0x0][0x8a8] ;  /* 0x00011500ff0677ac */ /* 0x000ea40008000a00 */
[----:B--2---:R-:W-:-:S04]  /*01c0*/  UISETP.NE.U32.AND UP0, UPT, UR6, URZ, UPT ;  /* 0x000000ff0600728c */ /* 0x004fc8000bf05070 */
[----:B------:R-:W-:-:S09]  /*01d0*/  UISETP.NE.AND.EX UP0, UPT, UR7, URZ, UPT, UP0 ;  /* 0x000000ff0700728c */ /* 0x000fd2000bf05300 */
[----:B------:R-:W-:Y:S05]  /*01e0*/  BRA.U !UP0, `(.L_x_3) ;  /* 0x00000001080c7547 */ /* 0x000fea000b800000 */
[----:B-1----:R-:W1:Y:S02]  /*01f0*/  LDC.64 R2, c[0x0][0x8a8] ;  /* 0x00022a00ff027b82 */ /* 0x002e640000000a00 */
[----:B-1----:R2:W5:Y:S01]  /*0200*/  LDG.E R33, desc[UR46][R2.64] ;  /* 0x0000002e02217981 */ /* 0x002562000c1e1900 */
[----:B------:R-:W-:Y:S05]  /*0210*/  BRA `(.L_x_2) ;  /* 0x0000000000087947 */ /* 0x000fea0003800000 */
.L_x_3:
[----:B------:R-:W2:Y:S02]  /*0220*/  LDCU UR6, c[0x0][0x8a0] ;  /* 0x00011400ff0677ac */ /* 0x000ea40008000800 */
[----:B--2---:R-:W-:Y:S02]  /*0230*/  MOV R33, UR6 ;  /* 0x0000000600217c02 */ /* 0x004fe40008000f00 */
.L_x_2:
[----:B------:R-:W-:Y:S01]  /*0240*/  IMAD.U32 R0, RZ, RZ, UR8 ;  /* 0x00000008ff007e24 */ /* 0x000fe2000f8e00ff */
[----:B------:R-:W-:Y:S04]  /*0250*/  BSSY.RECONVERGENT B0, `(.L_x_4) ;  /* 0x000000c000007945 */ /* 0x000fe80003800200 */
[C---:B------:R-:W-:Y:S02]  /*0260*/  ISETP.NE.OR P1, PT, R0.reuse, 0x1, !P5 ;  /* 0x000000010000780c */ /* 0x040fe40006f25670 */
[----:B------:R-:W-:-:S11]  /*0270*/  ISETP.NE.OR P0, PT, R0, 0x3, !P5 ;  /* 0x000000030000780c */ /* 0x000fd60006f05670 */
[----:B------:R-:W-:Y:S05]  /*0280*/  @P1 BRA `(.L_x_5) ;  /* 0x0000000000201947 */ /* 0x000fea0003800000 */
[----:B------:R-:W3:Y:S02]  /*0290*/  LDCU.64 UR6, c[0x0][0x348] ;  /* 0x00006900ff0677ac */ /* 0x000ee40008000a00 */
[----:B---3--:R-:W-:Y:S02]  /*02a0*/  UIADD3 UR10, UP1, UPT, UR6, 0x80, URZ ;  /* 0x00000080060a7890 */ /* 0x008fe4000ff3e0ff */
[----:B------:R-:W-:Y:S02]  /*02b0*/  UIADD3 UR6, UP0, UPT, UR6, 0x180, URZ ;  /* 0x0000018006067890 */ /* 0x000fe4000ff1e0ff */
[----:B------:R-:W-:Y:S02]  /*02c0*/  UIADD3.X UR11, UPT, UPT, URZ, UR7, URZ, UP1, !UPT ;  /* 0x00000007ff0b7290 */ /* 0x000fe40008ffe4ff */
[----:B------:R-:W-:-:S07]  /*02d0*/  UIADD3.X UR7, UPT, UPT, URZ, UR7, URZ, UP0, !UPT ;  /* 0x00000007ff077290 */ /* 0x000fce00087fe4ff */
[----:B------:R3:W-:Y:S02]  /*02e0*/  UTMACCTL.PF [UR10] ;  /* 0x000000000a0079b9 */ /* 0x0007e40008040000 */
[----:B------:R3:W-:Y:S02]  /*02f0*/  UTMACCTL.PF [UR6] ;  /* 0x00000000060079b9 */ /* 0x0007e40008040000 */
[----:B---3--:R-:W-:Y:S01]  /*0300*/  NOP ;  /* 0x0000000000007918 */ /* 0x008fe20000000000 */
.L_x_5:
[----:B------:R-:W-:Y:S05]  /*0310*/  BSYNC.RECONVERGENT B0 ;  /* 0x0000000000007941 */ /* 0x000fea0003800200 */
.L_x_4:
[----:B------:R-:W-:Y:S04]  /*0320*/  BSSY.RECONVERGENT B0, `(.L_x_6) ;  /* 0x000000a000007945 */ /* 0x000fe80003800200 */
        /* <DEDUP_REMOVED lines=9> */
.L_x_7:
[----:B------:R-:W-:Y:S05]  /*03c0*/  BSYNC.RECONVERGENT B0 ;  /* 0x0000000000007941 */ /* 0x000fea0003800200 */
.L_x_6:
[----:B------:R-:W3:Y:S01]  /*03d0*/  LDCU.64 UR6, c[0x0][0x888] ;  /* 0x00011100ff0677ac */ /* 0x000ee20008000a00 */
[----:B------:R-:W-:Y:S02]  /*03e0*/  UISETP.EQ.U32.AND UP1, UPT, UR4, URZ, UPT ;  /* 0x000000ff0400728c */ /* 0x000fe4000bf22070 */
[----:B------:R-:W-:Y:S02]  /*03f0*/  UPLOP3.LUT UP2, UPT, UPT, UPT, UPT, 0x80, 0x8 ;  /* 0x000000000008789c */ /* 0x000fe40003f4f070 */
[----:B---3--:R-:W-:-:S04]  /*0400*/  UISETP.NE.U32.AND UP0, UPT, UR6, URZ, UPT ;  /* 0x000000ff0600728c */ /* 0x008fc8000bf05070 */
[----:B------:R-:W-:-:S04]  /*0410*/  UISETP.NE.AND.EX UP0, UPT, UR7, URZ, UPT, UP0 ;  /* 0x000000ff0700728c */ /* 0x000fc8000bf05300 */
[----:B------:R-:W-:-:S04]  /*0420*/  UISETP.EQ.OR.EX UP3, UPT, UR5, URZ, !UP0, UP1 ;  /* 0x000000ff0500728c */ /* 0x000fc8000c762710 */
[----:B------:R-:W-:-:S05]  /*0430*/  UP2UR UR49, UPR, URZ, 0x8 ;  /* 0x00000008ff317883 */ /* 0x000fca0008000000 */
[----:B------:R-:W-:Y:S07]  /*0440*/  BRA.U !UP3, `(.L_x_8) ;  /* 0x000000010b207547 */ /* 0x000fee000b800000 */
[----:B------:R-:W-:Y:S01]  /*0450*/  UISETP.NE.U32.AND UP2, UPT, UR4, URZ, UPT ;  /* 0x000000ff0400728c */ /* 0x000fe2000bf45070 */
[----:B-----5:R-:W-:Y:S01]  /*0460*/  FSETP.NEU.AND P0, PT, R35, RZ, PT ;  /* 0x000000ff2300720b */ /* 0x020fe20003f0d000 */
[----:B------:R-:W-:Y:S02]  /*0470*/  USEL UR4, URZ, 0xffffffff, UP0 ;  /* 0xffffffffff047887 */ /* 0x000fe40008000000 */
[----:B------:R-:W-:-:S10]  /*0480*/  UISETP.NE.AND.EX UP2, UPT, UR5, URZ, UPT, UP2 ;  /* 0x000000ff0500728c */ /* 0x000fd4000bf45320 */
[----:B------:R-:W-:Y:S01]  /*0490*/  VOTEU.ANY UP1, P0 ;  /* 0x0000000000ff7886 */ /* 0x000fe20000020100 */
[----:B------:R-:W-:-:S04]  /*04a0*/  @!UP2 USEL UR4, URZ, 0xffffffff, UP1 ;  /* 0xffffffffff04a887 */ /* 0x000fc80008800000 */
[----:B------:R-:W-:-:S04]  /*04b0*/  ULOP3.LUT UR4, UR4, 0x1, URZ, 0xc0, !UPT ;  /* 0x0000000104047892 */ /* 0x000fc8000f8ec0ff */
[----:B------:R-:W-:-:S11]  /*04c0*/  UISETP.NE.U32.AND UP2, UPT, UR4, 0x1, UPT ;  /* 0x000000010400788c */ /* 0x000fd6000bf45070 */
.L_x_8:
[----:B-12---:R-:W1:Y:S01]  /*04d0*/  SHFL.IDX PT, R2, R70, RZ, 0x1f ;  /* 0x00001fff46027589 */ /* 0x006e6200000e0000 */
[----:B------:R-:W-:-:S04]  /*04e0*/  UISETP.NE.AND UP1, UPT, UR8, 0x2, UPT ;  /* 0x000000020800788c */ /* 0x000fc8000bf25270 */
[----:B------:R-:W-:Y:S01]  /*04f0*/  USEL UR6, URZ, 0x1, UP1 ;  /* 0x00000001ff067887 */ /* 0x000fe20008800000 */
[----:B-1----:R-:W-:-:S13]  /*0500*/  ISETP.NE.AND P0, PT, R2, RZ, PT ;  /* 0x000000ff0200720c */ /* 0x002fda0003f05270 */
[----:B------:R-:W-:Y:S05]  /*0510*/  @P0 BRA `(.L_x_9) ;  /* 0x0000000000480947 */ /* 0x000fea0003800000 */
[----:B------:R-:W1:Y:S01]  /*0520*/  S2UR UR5, SR_CgaCtaId ;  /* 0x00000000000579c3 */ /* 0x000e620000008800 */
[----:B------:R-:W-:Y:S01]  /*0530*/  UMOV UR7, 0x400 ;  /* 0x0000040000077882 */ /* 0x000fe20000000000 */
[----:B------:R-:W-:Y:S01]  /*0540*/  UMOV UR4, 0x1 ;  /* 0x0000000100047882 */ /* 0x000fe20000000000 */
[----:B------:R-:W-:Y:S01]  /*0550*/  ELECT P0, URZ, PT ;  /* 0x0000000000ff782f */ /* 0x000fe20003800000 */
[----:B------:R-:W-:-:S04]  /*0560*/  UIADD3 UR10, UPT, UPT, -UR4, 0x100000, URZ ;  /* 0x00100000040a7890 */ /* 0x000fc8000fffe1ff */
[----:B------:R-:W-:Y:S02]  /*0570*/  USHF.L.U32 UR11, UR10, 0xb, URZ ;  /* 0x0000000b0a0b7899 */ /* 0x000fe400080006ff */
[----:B------:R-:W-:Y:S02]  /*0580*/  USHF.L.U32 UR10, UR10, 0x1, URZ ;  /* 0x000000010a0a7899 */ /* 0x000fe400080006ff */
[----:B-1----:R-:W-:Y:S01]  /*0590*/  ULEA UR5, UR5, UR7, 0x18 ;  /* 0x0000000705057291 */ /* 0x002fe2000f8ec0ff */
[----:B------:R-:W1:Y:S11]  /*05a0*/  FENCE.VIEW.ASYNC.S ;  /* 0x00000000000073c6 */ /* 0x000e760000000000 */
[----:B-1----:R1:W2:Y:S01]  /*05b0*/  SYNCS.EXCH.64 URZ, [UR5], UR10 ;  /* 0x0000000a05ff75b2 */ /* 0x0022a20008000100 */
[----:B------:R1:W3:Y:S01]  /*05c0*/  SYNCS.EXCH.64 URZ, [UR5+0x20], UR10 ;  /* 0x0000200a05ff75b2 */ /* 0x0002e20008000100 */
[----:B------:R1:W4:Y:S01]  /*05d0*/  SYNCS.EXCH.64 URZ, [UR5+0x8], UR10 ;  /* 0x0000080a05ff75b2 */ /* 0x0003220008000100 */
[----:B------:R1:W1:Y:S01]  /*05e0*/  SYNCS.EXCH.64 URZ, [UR5+0x28], UR10 ;  /* 0x0000280a05ff75b2 */ /* 0x0002620008000100 */
[----:B------:R1:W1:Y:S01]  /*05f0*/  SYNCS.EXCH.64 URZ, [UR5+0x10], UR10 ;  /* 0x0000100a05ff75b2 */ /* 0x0002620008000100 */
[----:B------:R1:W1:Y:S01]  /*0600*/  SYNCS.EXCH.64 URZ, [UR5+0x30], UR10 ;  /* 0x0000300a05ff75b2 */ /* 0x0002620008000100 */
[----:B------:R1:W1:Y:S01]  /*0610*/  SYNCS.EXCH.64 URZ, [UR5+0x18], UR10 ;  /* 0x0000180a05ff75b2 */ /* 0x0002620008000100 */
[----:B------:R1:W1:Y:S01]  /*0620*/  SYNCS.EXCH.64 URZ, [UR5+0x38], UR10 ;  /* 0x0000380a05ff75b2 */ /* 0x0002620008000100 */
[----:B------:R-:W-:Y:S01]  /*0630*/  NOP ;  /* 0x0000000000007918 */ /* 0x000fe20000000000 */
.L_x_9:
[----:B------:R-:W2:Y:S01]  /*0640*/  SHFL.IDX PT, R2, R70, RZ, 0x1f ;  /* 0x00001fff46027589 */ /* 0x000ea200000e0000 */
[----:B------:R-:W-:Y:S01]  /*0650*/  NOP ;  /* 0x0000000000007918 */ /* 0x000fe20000000000 */
[----:B--2---:R-:W-:-:S13]  /*0660*/  ISETP.NE.AND P0, PT, R2, 0x1, PT ;  /* 0x000000010200780c */ /* 0x004fda0003f05270 */
[----:B------:R-:W-:Y:S05]  /*0670*/  @P0 BRA `(.L_x_10) ;  /* 0x0000000000580947 */ /* 0x000fea0003800000 */
[----:B------:R-:W2:Y:S01]  /*0680*/  S2UR UR7, SR_CgaCtaId ;  /* 0x00000000000779c3 */ /* 0x000ea20000008800 */
[----:B------:R-:W-:Y:S01]  /*0690*/  UMOV UR9, 0x400 ;  /* 0x0000040000097882 */ /* 0x000fe20000000000 */
[----:B-1----:R-:W-:Y:S01]  /*06a0*/  UMOV UR5, 0x20 ;  /* 0x0000002000057882 */ /* 0x002fe20000000000 */
[----:B------:R-:W-:Y:S01]  /*06b0*/  UMOV UR4, 0x80 ;  /* 0x0000008000047882 */ /* 0x000fe20000000000 */
[----:B------:R-:W-:-:S04]  /*06c0*/  UIADD3 UR10, UPT, UPT, -UR5, 0x100000, URZ ;  /* 0x00100000050a7890 */ /* 0x000fc8000fffe1ff */
[----:B------:R-:W-:Y:S02]  /*06d0*/  USHF.L.U32 UR11, UR10, 0xb, URZ ;  /* 0x0000000b0a0b7899 */ /* 0x000fe400080006ff */
[----:B------:R-:W-:Y:S02]  /*06e0*/  USHF.L.U32 UR10, UR10, 0x1, URZ ;  /* 0x000000010a0a7899 */ /* 0x000fe400080006ff */
[----:B------:R-:W-:-:S04]  /*06f0*/  UIADD3 UR4, UPT, UPT, -UR4, 0x100000, URZ ;  /* 0x0010000004047890 */ /* 0x000fc8000fffe1ff */
[----:B------:R-:W-:Y:S02]  /*0700*/  USHF.L.U32 UR5, UR4, 0xb, URZ ;  /* 0x0000000b04057899 */ /* 0x000fe400080006ff */
[----:B------:R-:W-:Y:S01]  /*0710*/  USHF.L.U32 UR4, UR4, 0x1, URZ ;  /* 0x0000000104047899 */ /* 0x000fe200080006ff */
[----:B------:R-:W-:Y:S01]  /*0720*/  ELECT P0, URZ, PT ;  /* 0x0000000000ff782f */ /* 0x000fe20003800000 */
[----:B--2---:R-:W-:Y:S01]  /*0730*/  ULEA UR7, UR7, UR9, 0x18 ;  /* 0x0000000907077291 */ /* 0x004fe2000f8ec0ff */
[----:B------:R-:W1:Y:S11]  /*0740*/  FENCE.VIEW.ASYNC.S ;  /* 0x00000000000073c6 */ /* 0x000e760000000000 */
[----:B-1----:R2:W1:Y:S01]  /*0750*/  SYNCS.EXCH.64 URZ, [UR7+0x40], UR10 ;  /* 0x0000400a07ff75b2 */ /* 0x0024620008000100 */
[----:B------:R2:W1:Y:S01]  /*0760*/  SYNCS.EXCH.64 URZ, [UR7+0x60], UR4 ;  /* 0x0000600407ff75b2 */ /* 0x0004620008000100 */
[----:B------:R2:W1:Y:S01]  /*0770*/  SYNCS.EXCH.64 URZ, [UR7+0x48], UR10 ;  /* 0x0000480a07ff75b2 */ /* 0x0004620008000100 */
[----:B------:R2:W1:Y:S01]  /*0780*/  SYNCS.EXCH.64 URZ, [UR7+0x68], UR4 ;  /* 0x0000680407ff75b2 */ /* 0x0004620008000100 */
[----:B------:R2:W1:Y:S01]  /*0790*/  SYNCS.EXCH.64 URZ, [UR7+0x50], UR10 ;  /* 0x0000500a07ff75b2 */ /* 0x0004620008000100 */
[----:B------:R2:W1:Y:S01]  /*07a0*/  SYNCS.EXCH.64 URZ, [UR7+0x70], UR4 ;  /* 0x0000700407ff75b2 */ /* 0x0004620008000100 */
[----:B------:R2:W1:Y:S01]  /*07b0*/  SYNCS.EXCH.64 URZ, [UR7+0x58], UR10 ;  /* 0x0000580a07ff75b2 */ /* 0x0004620008000100 */
[----:B------:R2:W1:Y:S02]  /*07c0*/  SYNCS.EXCH.64 URZ, [UR7+0x78], UR4 ;  /* 0x0000780407ff75b2 */ /* 0x0004640008000100 */
[----:B--2---:R-:W-:Y:S01]  /*07d0*/  NOP ;  /* 0x0000000000007918 */ /* 0x004fe20000000000 */
.L_x_10:
[----:B------:R-:W2:Y:S01]  /*07e0*/  SHFL.IDX PT, R2, R70, RZ, 0x1f ;  /* 0x00001fff46027589 */ /* 0x000ea200000e0000 */
[----:B------:R-:W-:Y:S01]  /*07f0*/  NOP ;  /* 0x0000000000007918 */ /* 0x000fe20000000000 */
[----:B--2---:R-:W-:-:S13]  /*0800*/  ISETP.NE.AND P0, PT, R2, 0x3, PT ;  /* 0x000000030200780c */ /* 0x004fda0003f05270 */
[----:B------:R-:W-:Y:S05]  /*0810*/  @P0 BRA `(.L_x_11) ;  /* 0x0000000000300947 */ /* 0x000fea0003800000 */
[----:B-1----:R-:W1:Y:S01]  /*0820*/  S2UR UR5, SR_CgaCtaId ;  /* 0x00000000000579c3 */ /* 0x002e620000008800 */
        /* <DEDUP_REMOVED lines=8> */
[----:B-1----:R2:W1:Y:S01]  /*08b0*/  SYNCS.EXCH.64 URZ, [UR5+0x80], UR10 ;  /* 0x0000800a05ff75b2 */ /* 0x0024620008000100 */
[----:B------:R2:W1:Y:S02]  /*08c0*/  SYNCS.EXCH.64 URZ, [UR5+0x88], UR10 ;  /* 0x0000880a05ff75b2 */ /* 0x0004640008000100 */
[----:B--2---:R-:W-:Y:S01]  /*08d0*/  NOP ;  /* 0x0000000000007918 */ /* 0x004fe20000000000 */
.L_x_11:
[----:B------:R-:W2:Y:S01]  /*08e0*/  SHFL.IDX PT, R2, R70, RZ, 0x1f ;  /* 0x00001fff46027589 */ /* 0x000ea200000e0000 */
[----:B------:R-:W-:Y:S01]  /*08f0*/  NOP ;  /* 0x0000000000007918 */ /* 0x000fe20000000000 */
[----:B--2---:R-:W-:-:S13]  /*0900*/  ISETP.NE.AND P0, PT, R2, 0x4, PT ;  /* 0x000000040200780c */ /* 0x004fda0003f05270 */
[----:B------:R-:W-:Y:S05]  /*0910*/  @P0 BRA `(.L_x_12) ;  /* 0x00000000004c0947 */ /* 0x000fea0003800000 */
[----:B-1----:R-:W1:Y:S01]  /*0920*/  S2UR UR5, SR_CgaCtaId ;  /* 0x00000000000579c3 */ /* 0x002e620000008800 */
[----:B------:R-:W-:Y:S01]  /*0930*/  UMOV UR9, 0x100 ;  /* 0x0000010000097882 */ /* 0x000fe20000000000 */
[----:B------:R-:W-:Y:S01]  /*0940*/  UMOV UR7, 0x400 ;  /* 0x0000040000077882 */ /* 0x000fe20000000000 */
[----:B------:R-:W-:Y:S01]  /*0950*/  USEL UR9, UR9, 0xe0, UP2 ;  /* 0x000000e009097887 */ /* 0x000fe20009000000 */
[----:B------:R-:W-:Y:S01]  /*0960*/  UMOV UR4, 0x1 ;  /* 0x0000000100047882 */ /* 0x000fe20000000000 */
[----:B------:R-:W-:Y:S01]  /*0970*/  ELECT P0, URZ, PT ;  /* 0x0000000000ff782f */ /* 0x000fe20003800000 */
[----:B------:R-:W-:-:S04]  /*0980*/  UIADD3 UR10, UPT, UPT, -UR4, 0x100000, URZ ;  /* 0x00100000040a7890 */ /* 0x000fc8000fffe1ff */
[----:B------:R-:W-:Y:S02]  /*0990*/  USHF.L.U32 UR11, UR10, 0xb, URZ ;  /* 0x0000000b0a0b7899 */ /* 0x000fe400080006ff */
[----:B------:R-:W-:Y:S02]  /*09a0*/  USHF.L.U32 UR10, UR10, 0x1, URZ ;  /* 0x000000010a0a7899 */ /* 0x000fe400080006ff */
[----:B------:R-:W-:-:S04]  /*09b0*/  UIADD3 UR12, UPT, UPT, -UR9, 0x100000, URZ ;  /* 0x00100000090c7890 */ /* 0x000fc8000fffe1ff */
[----:B------:R-:W-:Y:S02]  /*09c0*/  USHF.L.U32 UR13, UR12, 0xb, URZ ;  /* 0x0000000b0c0d7899 */ /* 0x000fe400080006ff */
[----:B------:R-:W-:Y:S02]  /*09d0*/  USHF.L.U32 UR12, UR12, 0x1, URZ ;  /* 0x000000010c0c7899 */ /* 0x000fe400080006ff */
[----:B-1----:R-:W-:Y:S01]  /*09e0*/  ULEA UR5, UR5, UR7, 0x18 ;  /* 0x0000000705057291 */ /* 0x002fe2000f8ec0ff */
[----:B------:R-:W1:Y:S11]  /*09f0*/  FENCE.VIEW.ASYNC.S ;  /* 0x00000000000073c6 */ /* 0x000e760000000000 */
[----:B-1----:R2:W1:Y:S01]  /*0a00*/  SYNCS.EXCH.64 URZ, [UR5+0x90], UR10 ;  /* 0x0000900a05ff75b2 */ /* 0x0024620008000100 */
[----:B------:R2:W1:Y:S01]  /*0a10*/  SYNCS.EXCH.64 URZ, [UR5+0xa0], UR12 ;  /* 0x0000a00c05ff75b2 */ /* 0x0004620008000100 */
[----:B------:R2:W1:Y:S01]  /*0a20*/  SYNCS.EXCH.64 URZ, [UR5+0x98], UR10 ;  /* 0x0000980a05ff75b2 */ /* 0x0004620008000100 */
[----:B------:R2:W1:Y:S02]  /*0a30*/  SYNCS.EXCH.64 URZ, [UR5+0xa8], UR12 ;  /* 0x0000a80c05ff75b2 */ /* 0x0004640008000100 */
[----:B--2---:R-:W-:Y:S01]  /*0a40*/  NOP ;  /* 0x0000000000007918 */ /* 0x004fe20000000000 */
.L_x_12:
        /* <DEDUP_REMOVED lines=26> */
.L_x_13:
        /* <DEDUP_REMOVED lines=18> */
.L_x_14:
[----:B-1----:R-:W1:Y:S01]  /*0d10*/  S2UR UR5, SR_CTAID.X ;  /* 0x00000000000579c3 */ /* 0x002e620000002500 */
[----:B------:R-:W-:-:S05]  /*0d20*/  CS2R.32 R65, SR_CgaSize ;  /* 0x0000000000417805 */ /* 0x000fca0000008a00 */
[----:B------:R-:W-:-:S05]  /*0d30*/  IMAD R65, R65, -0xa0, RZ ;  /* 0xffffff6041417824 */ /* 0x000fca00078e02ff */
[----:B------:R-:W-:-:S14]  /*0d40*/  R2UR UR9, R65 ;  /* 0x00000000410972ca */ /* 0x000fdc00000e0000 */
[----:B------:R-:W2:Y:S01]  /*0d50*/  LDCU UR9, c[0x0][UR9+0x2b0] ;  /* 0x00005600090977ac */ /* 0x000ea20008000800 */
[----:B------:R-:W-:Y:S01]  /*0d60*/  NOP ;  /* 0x0000000000007918 */ /* 0x000fe20000000000 */
[----:B------:R-:W-:-:S05]  /*0d70*/  CS2R.32 R65, SR_CgaSize ;  /* 0x0000000000417805 */ /* 0x000fca0000008a00 */
[----:B------:R-:W-:-:S05]  /*0d80*/  IMAD R65, R65, -0xa0, RZ ;  /* 0xffffff6041417824 */ /* 0x000fca00078e02ff */
[----:B------:R-:W-:-:S14]  /*0d90*/  R2UR UR7, R65 ;  /* 0x00000000410772ca */ /* 0x000fdc00000e0000 */
[----:B------:R-:W3:Y:S01]  /*0da0*/  LDCU UR7, c[0x0][UR7+0x2b4] ;  /* 0x00005680070777ac */ /* 0x000ee20008000800 */
[----:B------:R-:W4:Y:S08]  /*0db0*/  S2UR UR4, SR_CTAID.Y ;  /* 0x00000000000479c3 */ /* 0x000f300000002600 */
[----:B------:R-:W3:Y:S01]  /*0dc0*/  LDC R10, c[0x0][0xb24] ;  /* 0x0002c900ff0a7b82 */ /* 0x000ee20000000800 */
[----:B-1----:R-:W-:-:S02]  /*0dd0*/  I2FP.F32.U32 R63, UR5 ;  /* 0x00000005003f7c45 */ /* 0x002fc40008201000 */
[----:B------:R-:W-:-:S05]  /*0de0*/  CS2R.32 R3, SR_CgaSize ;  /* 0x0000000000037805 */ /* 0x000fca0000008a00 */
[----:B------:R-:W-:-:S06]  /*0df0*/  IMAD R3, R3, -0xa0, RZ ;  /* 0xffffff6003037824 */ /* 0x000fcc00078e02ff */
[----:B------:R-:W1:Y:S01]  /*0e00*/  LDC R3, c[0x0][R3+0x2a0] ;  /* 0x0000a80003037b82 */ /* 0x000e620000000800 */
[----:B------:R-:W-:Y:S01]  /*0e10*/  MOV R15, UR5 ;  /* 0x00000005000f7c02 */ /* 0x000fe20008000f00 */
[----:B--2---:R-:W-:Y:S01]  /*0e20*/  FMUL R63, R63, UR9 ;  /* 0x000000093f3f7c20 */ /* 0x004fe20008400000 */
[----:B----4-:R-:W-:Y:S02]  /*0e30*/  I2FP.F32.U32 R62, UR4 ;  /* 0x00000004003e7c45 */ /* 0x010fe40008201000 */
[----:B------:R-:W-:-:S05]  /*0e40*/  CS2R.32 R2, SR_CgaSize ;  /* 0x0000000000027805 */ /* 0x000fca0000008a00 */
[----:B------:R-:W-:-:S06]  /*0e50*/  IMAD R2, R2, -0xa0, RZ ;  /* 0xffffff6002027824 */ /* 0x000fcc00078e02ff */
[----:B------:R-:W2:Y:S01]  /*0e60*/  LDC R2, c[0x0][R2+0x2a4] ;  /* 0x0000a90002027b82 */ /* 0x000ea20000000800 */
[----:B------:R-:W-:Y:S01]  /*0e70*/  IMAD.U32 R14, RZ, RZ, UR4 ;  /* 0x00000004ff0e7e24 */ /* 0x000fe2000f8e00ff */
[----:B------:R-:W4:Y:S01]  /*0e80*/  F2I.U32.TRUNC.NTZ R63, R63 ;  /* 0x0000003f003f7305 */ /* 0x000f22000020f000 */
[----:B---3--:R-:W-:-:S05]  /*0e90*/  FMUL R62, R62, UR7 ;  /* 0x000000073e3e7c20 */ /* 0x008fca0008400000 */
[----:B------:R-:W-:Y:S01]  /*0ea0*/  BAR.SYNC.DEFER_BLOCKING 0x0 ;  /* 0x0000000000007b1d */ /* 0x000fe20000010000 */
[----:B------:R-:W-:-:S07]  /*0eb0*/  ISETP.GE.AND P0, PT, R10, 0x1, PT ;  /* 0x000000010a00780c */ /* 0x000fce0003f06270 */
[----:B------:R-:W3:Y:S01]  /*0ec0*/  S2UR UR7, SR_CTAID.Z ;  /* 0x00000000000779c3 */ /* 0x000ee20000002700 */
[----:B------:R-:W2:Y:S01]  /*0ed0*/  F2I.U32.TRUNC.NTZ R62, R62 ;  /* 0x0000003e003e7305 */ /* 0x000ea2000020f000 */
[----:B----4-:R-:W-:-:S05]  /*0ee0*/  IADD3 R63, PT, PT, -R63, RZ, RZ ;  /* 0x000000ff3f3f7210 */ /* 0x010fca0007ffe1ff */
[----:B-1----:R-:W-:Y:S01]  /*0ef0*/  IMAD R63, R3, R63, UR5 ;  /* 0x00000005033f7e24 */ /* 0x002fe2000f8e023f */
[----:B--2---:R-:W-:-:S05]  /*0f00*/  IADD3 R62, PT, PT, -R62, RZ, RZ ;  /* 0x000000ff3e3e7210 */ /* 0x004fca0007ffe1ff */
[----:B------:R-:W-:Y:S02]  /*0f10*/  IMAD R62, R2, R62, UR4 ;  /* 0x00000004023e7e24 */ /* 0x000fe4000f8e023e */
[----:B---3--:R-:W-:Y:S01]  /*0f20*/  IMAD.U32 R65, RZ, RZ, UR7 ;  /* 0x00000007ff417e24 */ /* 0x008fe2000f8e00ff */
[----:B------:R-:W-:Y:S06]  /*0f30*/  @!P0 BRA `(.L_x_15) ;  /* 0x0000000000b88947 */ /* 0x000fec0003800000 */
[----:B------:R-:W1:Y:S01]  /*0f40*/  LDC.64 R4, c[0x0][0xb18] ;  /* 0x0002c600ff047b82 */ /* 0x000e620000000a00 */
[----:B------:R-:W-:-:S07]  /*0f50*/  ISETP.NE.AND P0, PT, R10, 0x1, PT ;  /* 0x000000010a00780c */ /* 0x000fce0003f05270 */
[----:B------:R-:W2:Y:S08]  /*0f60*/  LDC R9, c[0x0][0xb0c] ;  /* 0x0002c300ff097b82 */ /* 0x000eb00000000800 */
[----:B------:R-:W3:Y:S08]  /*0f70*/  LDC R12, c[0x0][0x370] ;  /* 0x0000dc00ff0c7b82 */ /* 0x000ef00000000800 */
[----:B------:R-:W4:Y:S01]  /*0f80*/  LDC R11, c[0x0][0x374] ;  /* 0x0000dd00ff0b7b82 */ /* 0x000f220000000800 */
[----:B-1----:R-:W-:-:S07]  /*0f90*/  ISETP.NE.AND P1, PT, R4, 0x1, PT ;  /* 0x000000010400780c */ /* 0x002fce0003f25270 */
[----:B------:R-:W3:Y:S01]  /*0fa0*/  LDC.64 R6, c[0x0][0xb10] ;  /* 0x0002c400ff067b82 */ /* 0x000ee20000000a00 */
[----:B--2---:R-:W-:-:S07]  /*0fb0*/  ISETP.NE.AND P2, PT, R9, 0x1, PT ;  /* 0x000000010900780c */ /* 0x004fce0003f45270 */
[----:B------:R-:W1:Y:S08]  /*0fc0*/  LDC R8, c[0x0][0xb20] ;  /* 0x0002c800ff087b82 */ /* 0x000e700000000800 */
[----:B------:R-:W2:Y:S01]  /*0fd0*/  LDC.64 R2, c[0x0][0xb28] ;  /* 0x0002ca00ff027b82 */ /* 0x000ea20000000a00 */
[----:B----4-:R-:W-:-:S04]  /*0fe0*/  IMAD.HI.U32 R13, R11, R5, RZ ;  /* 0x000000050b0d7227 */ /* 0x010fc800078e00ff */
[----:B------:R-:W-:-:S04]  /*0ff0*/  IMAD.HI.U32 R5, R14, R5, RZ ;  /* 0x000000050e057227 */ /* 0x000fc800078e00ff */
[----:B---3--:R-:W-:-:S05]  /*1000*/  IMAD.HI.U32 R16, R12, R6, RZ ;  /* 0x000000060c107227 */ /* 0x008fca00078e00ff */
[-C--:B------:R-:W-:Y:S01]  /*1010*/  @P2 SHF.R.U32.HI R12, RZ, R7.reuse, R16 ;  /* 0x00000007ff0c2219 */ /* 0x080fe20000011610 */
[----:B------:R-:W-:Y:S01]  /*1020*/  IMAD.HI.U32 R16, R15, R6, RZ ;  /* 0x000000060f107227 */ /* 0x000fe200078e00ff */
[-C--:B-1----:R-:W-:Y:S02]  /*1030*/  @P1 SHF.R.U32.HI R11, RZ, R8.reuse, R13 ;  /* 0x00000008ff0b1219 */ /* 0x082fe4000001160d */
[----:B------:R-:W-:Y:S02]  /*1040*/  SHF.R.U32.HI R5, RZ, R8, R5 ;  /* 0x00000008ff057219 */ /* 0x000fe40000011605 */
[----:B------:R-:W-:Y:S02]  /*1050*/  SHF.R.U32.HI R16, RZ, R7, R16 ;  /* 0x00000007ff107219 */ /* 0x000fe40000011610 */
[----:B------:R-:W-:Y:S01]  /*1060*/  SEL R5, R14, R5, !P1 ;  /* 0x000000050e057207 */ /* 0x000fe20004800000 */
[----:B--2---:R-:W-:Y:S01]  /*1070*/  IMAD.HI.U32 R13, R11, R2, RZ ;  /* 0x000000020b0d7227 */ /* 0x004fe200078e00ff */
[----:B------:R-:W-:-:S03]  /*1080*/  SEL R16, R15, R16, !P2 ;  /* 0x000000100f107207 */ /* 0x000fc60005000000 */
[----:B------:R-:W-:Y:S01]  /*1090*/  IMAD.HI.U32 R6, R12, R2, RZ ;  /* 0x000000020c067227 */ /* 0x000fe200078e00ff */
[----:B------:R-:W-:-:S04]  /*10a0*/  @P0 SHF.R.U32.HI R11, RZ, R3, R13 ;  /* 0x00000003ff0b0219 */ /* 0x000fc8000001160d */
[----:B------:R-:W-:Y:S01]  /*10b0*/  @P0 SHF.R.U32.HI R12, RZ, R3, R6 ;  /* 0x00000003ff0c0219 */ /* 0x000fe20000011606 */
[----:B------:R-:W-:-:S04]  /*10c0*/  IMAD R11, R11, R10, RZ ;  /* 0x0000000a0b0b7224 */ /* 0x000fc800078e02ff */
[----:B------:R-:W-:Y:S01]  /*10d0*/  IMAD R6, R12, R10, RZ ;  /* 0x0000000a0c067224 */ /* 0x000fe200078e02ff */
[----:B------:R-:W-:-:S04]  /*10e0*/  ISETP.GE.AND P1, PT, R5, R11, PT ;  /* 0x0000000b0500720c */ /* 0x000fc80003f26270 */
[----:B------:R-:W-:Y:S01]  /*10f0*/  ISETP.GE.OR P1, PT, R16, R6, P1 ;  /* 0x000000061000720c */ /* 0x000fe20000f26670 */
[----:B------:R-:W-:-:S05]  /*1100*/  IMAD.HI.U32 R6, R5, R2, RZ ;  /* 0x0000000205067227 */ /* 0x000fca00078e00ff */
[----:B------:R-:W-:-:S04]  /*1110*/  SHF.R.U32.HI R6, RZ, R3, R6 ;  /* 0x00000003ff067219 */ /* 0x000fc80000011606 */
[----:B------:R-:W-:-:S03]  /*1120*/  SEL R6, R5, R6, !P0 ;  /* 0x0000000605067207 */ /* 0x000fc60004000000 */
[----:B------:R-:W-:Y:S01]  /*1130*/  @!P1 IMAD.HI.U32 R7, R16, R2, RZ ;  /* 0x0000000210079227 */ /* 0x000fe200078e00ff */
[----:B------:R-:W-:-:S04]  /*1140*/  IADD3 R2, PT, PT, -R6, RZ, RZ ;  /* 0x000000ff06027210 */ /* 0x000fc80007ffe1ff */
[----:B------:R-:W-:Y:S01]  /*1150*/  @!P1 SHF.R.U32.HI R3, RZ, R3, R7 ;  /* 0x00000003ff039219 */ /* 0x000fe20000011607 */
[----:B------:R-:W-:Y:S01]  /*1160*/  IMAD R2, R10, R2, R5 ;  /* 0x000000020a027224 */ /* 0x000fe200078e0205 */
[----:B------:R-:W-:Y:S02]  /*1170*/  IADD3 R7, PT, PT, -R5, RZ, RZ ;  /* 0x000000ff05077210 */ /* 0x000fe40007ffe1ff */
[----:B------:R-:W-:-:S03]  /*1180*/  @!P1 SEL R3, R16, R3, !P0 ;  /* 0x0000000310039207 */ /* 0x000fc60004000000 */
[----:B------:R-:W-:Y:S02]  /*1190*/  IMAD R7, R4, R7, R14 ;  /* 0x0000000704077224 */ /* 0x000fe400078e020e */
[--C-:B------:R-:W-:Y:S02]  /*11a0*/  @!P1 IMAD.IADD R6, R6, 0x1, -R3.reuse ;  /* 0x0000000106069824 */ /* 0x100fe400078e0a03 */
[----:B------:R-:W-:Y:S01]  /*11b0*/  @!P1 IMAD R3, R2, R12, R3 ;  /* 0x0000000c02039224 */ /* 0x000fe200078e0203 */
[----:B------:R-:W-:Y:S01]  /*11c0*/  IADD3 R2, PT, PT, -R16, RZ, RZ ;  /* 0x000000ff10027210 */ /* 0x000fe20007ffe1ff */
[----:B------:R-:W-:Y:S02]  /*11d0*/  @!P1 IMAD R5, R6, R10, R16 ;  /* 0x0000000a06059224 */ /* 0x000fe400078e0210 */
[----:B------:R-:W-:Y:S02]  /*11e0*/  @!P1 IMAD.MOV.U32 R16, RZ, RZ, R3 ;  /* 0x000000ffff109224 */ /* 0x000fe400078e0003 */
[----:B------:R-:W-:-:S02]  /*11f0*/  IMAD R2, R9, R2, R15 ;  /* 0x0000000209027224 */ /* 0x000fc400078e020f */
[----:B------:R-:W-:Y:S02]  /*1200*/  IMAD R14, R5, R4, R7 ;  /* 0x00000004050e7224 */ /* 0x000fe400078e0207 */
[----:B------:R-:W-:Y:S02]  /*1210*/  IMAD R15, R16, R9, R2 ;  /* 0x00000009100f7224 */ /* 0x000fe400078e0202 */
.L_x_15:
[----:B------:R-:W1:Y:S01]  /*1220*/  LDCU UR4, c[0x0][0xb30] ;  /* 0x00016600ff0477ac */ /* 0x000e620008000800 */
[----:B------:R-:W2:Y:S08]  /*1230*/  S2UR UR37, SR_CgaCtaId ;  /* 0x00000000002579c3 */ /* 0x000eb00000008800 */
[----:B------:R-:W3:Y:S01]  /*1240*/  LDC R26, c[0x0][0xb24] ;  /* 0x0002c900ff1a7b82 */ /* 0x000ee20000000800 */
[----:B-1----:R-:W-:-:S09]  /*1250*/  UISETP.NE.AND UP1, UPT, UR4, 0x1, UPT ;  /* 0x000000010400788c */ /* 0x002fd2000bf25270 */
[----:B--2---:R-:W-:Y:S05]  /*1260*/  BRA.U UP1, `(.L_x_16) ;  /* 0x0000000101407547 */ /* 0x004fea000b800000 */
[----:B------:R-:W1:Y:S08]  /*1270*/  LDC.64 R4, c[0x0][0xb10] ;  /* 0x0002c400ff047b82 */ /* 0x000e700000000a00 */
[----:B------:R-:W2:Y:S08]  /*1280*/  LDC.64 R2, c[0x0][0xb18] ;  /* 0x0002c600ff027b82 */ /* 0x000eb00000000a00 */
[----:B------:R-:W4:Y:S08]  /*1290*/  LDC R6, c[0x0][0xb20] ;  /* 0x0002c800ff067b82 */ /* 0x000f300000000800 */
[----:B------:R-:W3:Y:S01]  /*12a0*/  LDC R7, c[0x0][0xb0c] ;  /* 0x0002c300ff077b82 */ /* 0x000ee20000000800 */
[----:B-1----:R-:W-:-:S05]  /*12b0*/  IMAD.HI.U32 R4, R15, R4, RZ ;  /* 0x000000040f047227 */ /* 0x002fca00078e00ff */
[----:B------:R-:W-:Y:S01]  /*12c0*/  SHF.R.U32.HI R4, RZ, R5, R4 ;  /* 0x00000005ff047219 */ /* 0x000fe20000011604 */
[----:B--2---:R-:W-:Y:S01]  /*12d0*/  IMAD.HI.U32 R3, R14, R3, RZ ;  /* 0x000000030e037227 */ /* 0x004fe200078e00ff */
[----:B------:R-:W-:-:S04]  /*12e0*/  ISETP.NE.AND P0, PT, R2, 0x1, PT ;  /* 0x000000010200780c */ /* 0x000fc80003f05270 */
[----:B----4-:R-:W-:-:S04]  /*12f0*/  SHF.R.U32.HI R3, RZ, R6, R3 ;  /* 0x00000006ff037219 */ /* 0x010fc80000011603 */
[----:B------:R-:W-:Y:S02]  /*1300*/  SEL R3, R14, R3, !P0 ;  /* 0x000000030e037207 */ /* 0x000fe40004000000 */
[----:B---3--:R-:W-:-:S04]  /*1310*/  ISETP.NE.AND P1, PT, R7, 0x1, PT ;  /* 0x000000010700780c */ /* 0x008fc80003f25270 */
[----:B------:R-:W-:-:S05]  /*1320*/  SEL R4, R15, R4, !P1 ;  /* 0x000000040f047207 */ /* 0x000fca0004800000 */
[----:B------:R-:W-:Y:S02]  /*1330*/  IMAD.IADD R5, R3, 0x1, -R4 ;  /* 0x0000000103057824 */ /* 0x000fe400078e0a04 */
[----:B------:R-:W-:Y:S02]  /*1340*/  IMAD.IADD R3, R4, 0x1, -R3 ;  /* 0x0000000104037824 */ /* 0x000fe400078e0a03 */
[----:B------:R-:W-:Y:S02]  /*1350*/  IMAD R15, R5, R7, R15 ;  /* 0x00000007050f7224 */ /* 0x000fe400078e020f */
[----:B------:R-:W-:-:S07]  /*1360*/  IMAD R14, R3, R2, R14 ;  /* 0x00000002030e7224 */ /* 0x000fce00078e020e */
.L_x_16:
[----:B------:R-:W-:Y:S01]  /*1370*/  BAR.SYNC.DEFER_BLOCKING 0x0 ;  /* 0x0000000000007b1d */ /* 0x000fe20000010000 */
[----:B------:R-:W-:Y:S01]  /*1380*/  UISETP.NE.AND UP1, UPT, UR8, 0x2, UPT ;  /* 0x000000020800788c */ /* 0x000fe2000bf25270 */
[----:B------:R-:W-:Y:S02]  /*1390*/  ISETP.NE.OR P5, PT, R0, 0x2, !P5 ;  /* 0x000000020000780c */ /* 0x000fe40006fa5670 */
[----:B------:R-:W-:-:S06]  /*13a0*/  LOP3.LUT R2, R77, 0x1f, RZ, 0xc0, !PT ;  /* 0x0000001f4d027812 */ /* 0x000fcc00078ec0ff */
[----:B------:R-:W-:Y:S05]  /*13b0*/  BRA.U UP1, `(.L_x_17) ;  /* 0x0000001901347547 */ /* 0x000fea000b800000 */
[----:B------:R-:W1:Y:S01]  /*13c0*/  LDCU UR13, c[0x0][0x38c] ;  /* 0x00007180ff0d77ac */ /* 0x000e620008000800 */
[----:B------:R-:W2:Y:S01]  /*13d0*/  LDC R8, c[0x0][0x370] ;  /* 0x0000dc00ff087b82 */ /* 0x000ea20000000800 */
[----:B------:R-:W-:Y:S01]  /*13e0*/  PLOP3.LUT P1, PT, PT, PT, UP2, 0x80, 0x8 ;  /* 0x000000000008781c */ /* 0x000fe20003f2f028 */
[----:B------:R-:W-:Y:S01]  /*13f0*/  IMAD.MOV.U32 R17, RZ, RZ, 0x1 ;  /* 0x00000001ff117424 */ /* 0x000fe200078e00ff */
[----:B------:R-:W-:Y:S01]  /*1400*/  ISETP.EQ.OR P4, PT, R2, RZ, P5 ;  /* 0x000000ff0200720c */ /* 0x000fe20002f82670 */
[----:B------:R-:W-:Y:S01]  /*1410*/  IMAD.MOV.U32 R16, RZ, RZ, RZ ;  /* 0x000000ffff107224 */ /* 0x000fe200078e00ff */
[----:B------:R-:W-:Y:S02]  /*1420*/  PLOP3.LUT P1, PT, P1, PT, PT, 0x8, 0x80 ;  /* 0x000000000080781c */ /* 0x000fe40000f2e170 */
[----:B------:R-:W-:Y:S01]  /*1430*/  CS2R R12, SRZ ;  /* 0x00000000000c7805 */ /* 0x000fe2000001ff00 */
[----:B------:R-:W-:Y:S01]  /*1440*/  IMAD.MOV.U32 R11, RZ, RZ, 0x1 ;  /* 0x00000001ff0b7424 */ /* 0x000fe200078e00ff */
[----:B------:R-:W4:Y:S01]  /*1450*/  LDC R0, c[0x0][0x374] ;  /* 0x0000dd00ff007b82 */ /* 0x000f220000000800 */
[----:B------:R-:W2:Y:S01]  /*1460*/  LDCU.64 UR22, c[0x0][0x348] ;  /* 0x00006900ff1677ac */ /* 0x000ea20008000a00 */
[----:B------:R-:W-:Y:S01]  /*1470*/  UMOV UR6, URZ ;  /* 0x000000ff00067c82 */ /* 0x000fe20008000000 */
[----:B-1----:R-:W-:-:S04]  /*1480*/  UIADD3 UR5, UPT, UPT, UR13, 0x1f, URZ ;  /* 0x0000001f0d057890 */ /* 0x002fc8000fffe0ff */
[----:B------:R-:W-:-:S04]  /*1490*/  USHF.R.S32.HI UR4, URZ, 0x1f, UR5 ;  /* 0x0000001fff047899 */ /* 0x000fc80008011405 */
[----:B------:R-:W-:-:S04]  /*14a0*/  ULEA.HI UR4, UR4, UR5, URZ, 0x5 ;  /* 0x0000000504047291 */ /* 0x000fc8000f8f28ff */
[----:B------:R-:W-:Y:S02]  /*14b0*/  USHF.R.S32.HI UR15, URZ, 0x5, UR4 ;  /* 0x00000005ff0f7899 */ /* 0x000fe40008011404 */
[----:B------:R-:W-:Y:S02]  /*14c0*/  UIADD3 UR4, UPT, UPT, UR13, -0x1, URZ ;  /* 0xffffffff0d047890 */ /* 0x000fe4000fffe0ff */
[----:B------:R-:W-:Y:S02]  /*14d0*/  UISETP.LT.U32.AND UP0, UPT, UR15, 0x4, UPT ;  /* 0x000000040f00788c */ /* 0x000fe4000bf01070 */
[----:B------:R-:W-:Y:S02]  /*14e0*/  UISETP.GE.U32.AND UP1, UPT, UR4, -0x3f, UPT ;  /* 0xffffffc10400788c */ /* 0x000fe4000bf26070 */
[----:B------:R-:W-:Y:S02]  /*14f0*/  USEL UR14, UR15, 0x4, UP0 ;  /* 0x000000040f0e7887 */ /* 0x000fe40008000000 */
[----:B------:R-:W-:-:S02]  /*1500*/  UIADD3 UR13, UPT, UPT, UR13, 0x3e, URZ ;  /* 0x0000003e0d0d7890 */ /* 0x000fc4000fffe0ff */
[----:B------:R-:W-:Y:S02]  /*1510*/  UIADD3 UR5, UPT, UPT, UR14, -0x1, URZ ;  /* 0xffffffff0e057890 */ /* 0x000fe4000fffe0ff */
[----:B------:R-:W-:-:S03]  /*1520*/  UIADD3 UR7, UPT, UPT, UR15, -UR14, URZ ;  /* 0x8000000e0f077290 */ /* 0x000fc6000fffe0ff */
[----:B------:R-:W-:-:S04]  /*1530*/  @UP1 UIADD3 UR5, UPT, UPT, UR14, URZ, URZ ;  /* 0x000000ff0e051290 */ /* 0x000fc8000fffe0ff */
[----:B--2---:R-:W-:-:S12]  /*1540*/  UIADD3 UR5, UPT, UPT, UR5, 0x1, URZ ;  /* 0x0000000105057890 */ /* 0x004fd8000fffe0ff */
.L_x_39:
[----:B------:R-:W-:Y:S01]  /*1550*/  UISETP.NE.AND UP0, UPT, UR37, URZ, UPT ;  /* 0x000000ff2500728c */ /* 0x000fe2000bf05270 */
[----:B------:R-:W1:Y:S08]  /*1560*/  S2UR UR37, SR_CgaCtaId ;  /* 0x00000000002579c3 */ /* 0x000e700000008800 */
[----:B------:R-:W-:Y:S05]  /*1570*/  BRA.U UP0, `(.L_x_18) ;  /* 0x0000000100347547 */ /* 0x000fea000b800000 */
[----:B------:R-:W2:Y:S01]  /*1580*/  S2R R2, SR_CgaCtaId ;  /* 0x0000000000027919 */ /* 0x000ea20000008800 */
[----:B------:R-:W-:-:S04]  /*1590*/  MOV R3, 0x400 ;  /* 0x0000040000037802 */ /* 0x000fc80000000f00 */
[----:B--2---:R-:W-:Y:S02]  /*15a0*/  LEA R2, R2, R3, 0x18 ;  /* 0x0000000302027211 */ /* 0x004fe400078ec0ff */
[----:B------:R-:W-:-:S03]  /*15b0*/  SHF.L.U32 R3, R11, 0x1f, RZ ;  /* 0x0000001f0b037819 */ /* 0x000fc600000006ff */
[----:B------:R-:W-:-:S04]  /*15c0*/  IMAD R2, R12, 0x8, R2 ;  /* 0x000000080c027824 */ /* 0x000fc800078e0202 */
[----:B------:R-:W2:Y:S02]  /*15d0*/  SYNCS.PHASECHK.TRANS64.TRYWAIT P0, [R2+URZ+0x100], R3 ;  /* 0x00010003020075a7 */ /* 0x000ea400080011ff */
[----:B--2---:R-:W-:Y:S05]  /*15e0*/  @!P0 BRA `(.L_x_19) ;  /* 0x0000009000388947 */ /* 0x004fea0003800000 */
.L_x_171:
[----:B------:R-:W-:Y:S01]  /*15f0*/  VIADD R12, R12, 0x1 ;  /* 0x000000010c0c7836 */ /* 0x000fe20000000000 */
[----:B------:R2:W-:Y:S04]  /*1600*/  SYNCS.ARRIVE.TRANS64.A1T0 RZ, [R2+URZ+0xf0], RZ ;  /* 0x0000f0ff02ff79a7 */ /* 0x0005e800081000ff */
[----:B------:R-:W-:-:S04]  /*1610*/  ISETP.NE.AND P0, PT, R12, 0x2, PT ;  /* 0x000000020c00780c */ /* 0x000fc80003f05270 */
[----:B------:R-:W-:Y:S02]  /*1620*/  SEL R12, R12, RZ, P0 ;  /* 0x000000ff0c0c7207 */ /* 0x000fe40000000000 */
[----:B--2---:R-:W-:-:S04]  /*1630*/  SEL R2, RZ, 0x1, P0 ;  /* 0x00000001ff027807 */ /* 0x004fc80000000000 */
[----:B------:R-:W-:-:S07]  /*1640*/  LOP3.LUT R11, R11, R2, RZ, 0x3c, !PT ;  /* 0x000000020b0b7212 */ /* 0x000fce00078e3cff */
.L_x_18:
[----:B------:R-:W-:Y:S01]  /*1650*/  UMOV UR4, 0x400 ;  /* 0x0000040000047882 */ /* 0x000fe20000000000 */
[----:B------:R-:W-:Y:S01]  /*1660*/  SHF.L.U32 R2, R17, 0x1f, RZ ;  /* 0x0000001f11027819 */ /* 0x000fe200000006ff */
[----:B-1----:R-:W-:Y:S01]  /*1670*/  ULEA UR4, UR37, UR4, 0x18 ;  /* 0x0000000425047291 */ /* 0x002fe2000f8ec0ff */
[----:B------:R-:W-:Y:S01]  /*1680*/  R2UR UR66, R14 ;  /* 0x000000000e4272ca */ /* 0x000fe200000e0000 */
[----:B------:R-:W-:Y:S02]  /*1690*/  UISETP.GE.U32.AND UP0, UPT, UR13, 0x3f, UPT ;  /* 0x0000003f0d00788c */ /* 0x000fe4000bf06070 */
[----:B------:R-:W-:Y:S01]  /*16a0*/  ULEA UR8, UR6, UR4, 0x3 ;  /* 0x0000000406087291 */ /* 0x000fe2000f8e18ff */
[----:B------:R-:W-:-:S08]  /*16b0*/  UMOV UR21, URZ ;  /* 0x000000ff00157c82 */ /* 0x000fd00008000000 */
[----:B------:R1:W2:Y:S01]  /*16c0*/  SYNCS.PHASECHK.TRANS64.TRYWAIT P2, [UR8+0x20], R2 ;  /* 0x00002002ff0075a7 */ /* 0x0002a20008041108 */
[----:B------:R-:W-:Y:S01]  /*16d0*/  R2UR UR8, R15 ;  /* 0x000000000f0872ca */ /* 0x000fe200000e0000 */
[----:B------:R-:W-:-:S12]  /*16e0*/  USHF.L.U32 UR66, UR66, 0x8, URZ ;  /* 0x0000000842427899 */ /* 0x000fd800080006ff */
[----:B------:R-:W-:-:S06]  /*16f0*/  USHF.L.U32 UR8, UR8, 0x6, URZ ;  /* 0x0000000608087899 */ /* 0x000fcc00080006ff */
[----:B------:R-:W-:Y:S01]  /*1700*/  IMAD.U32 R3, RZ, RZ, UR8 ;  /* 0x00000008ff037e24 */ /* 0x000fe2000f8e00ff */
[----:B------:R-:W-:Y:S06]  /*1710*/  BRA.U !UP0, `(.L_x_20) ;  /* 0x0000000508b47547 */ /* 0x000fec000b800000 */
[----:B------:R-:W-:Y:S02]  /*1720*/  UIADD3 UR58, UPT, UPT, UR66, 0x20, URZ ;  /* 0x00000020423a7890 */ /* 0x000fe4000fffe0ff */
[----:B------:R-:W-:Y:S02]  /*1730*/  UIADD3 UR50, UPT, UPT, UR66, 0x40, URZ ;  /* 0x0000004042327890 */ /* 0x000fe4000fffe0ff */
[----:B------:R-:W-:Y:S02]  /*1740*/  UIADD3 UR42, UPT, UPT, UR66, 0x60, URZ ;  /* 0x00000060422a7890 */ /* 0x000fe4000fffe0ff */
[----:B------:R-:W-:Y:S02]  /*1750*/  UIADD3 UR34, UPT, UPT, UR66, 0x80, URZ ;  /* 0x0000008042227890 */ /* 0x000fe4000fffe0ff */
[----:B------:R-:W-:Y:S02]  /*1760*/  UIADD3 UR26, UPT, UPT, UR66, 0xa0, URZ ;  /* 0x000000a0421a7890 */ /* 0x000fe4000fffe0ff */
[----:B------:R-:W-:-:S02]  /*1770*/  UIADD3 UR18, UPT, UPT, UR66, 0xc0, URZ ;  /* 0x000000c042127890 */ /* 0x000fc4000fffe0ff */
[----:B------:R-:W-:Y:S01]  /*1780*/  UIADD3 UR10, UPT, UPT, UR66, 0xe0, URZ ;  /* 0x000000e0420a7890 */ /* 0x000fe2000fffe0ff */
[----:B------:R-:W-:Y:S01]  /*1790*/  UMOV UR30, URZ ;  /* 0x000000ff001e7c82 */ /* 0x000fe20008000000 */
[----:B------:R-:W-:-:S10]  /*17a0*/  UMOV UR29, UR6 ;  /* 0x00000006001d7c82 */ /* 0x000fd40008000000 */
.L_x_27:
[----:B------:R-:W-:Y:S01]  /*17b0*/  ULEA UR6, UR29, UR4, 0x3 ;  /* 0x000000041d067291 */ /* 0x000fe2000f8e18ff */
[----:B--2---:R-:W-:-:S05]  /*17c0*/  @!P5 MOV R5, 0xa000 ;  /* 0x0000a0000005d802 */ /* 0x004fca0000000f00 */
[----:B-1----:R-:W-:Y:S01]  /*17d0*/  MOV R2, UR6 ;  /* 0x0000000600027c02 */ /* 0x002fe20008000f00 */
[----:B--2---:R-:W-:Y:S06]  /*17e0*/  @P2 BRA `(.L_x_21) ;  /* 0x0000000000102947 */ /* 0x004fec0003800000 */
[----:B------:R-:W-:Y:S02]  /*17f0*/  R2UR UR6, R2 ;  /* 0x00000000020672ca */ /* 0x000fe400000e0000 */
[----:B------:R-:W-:-:S11]  /*1800*/  SHF.L.U32 R6, R17, 0x1f, RZ ;  /* 0x0000001f11067819 */ /* 0x000fd600000006ff */
[----:B------:R-:W1:Y:S02]  /*1810*/  SYNCS.PHASECHK.TRANS64.TRYWAIT P0, [UR6+0x20], R6 ;  /* 0x00002006ff0075a7 */ /* 0x000e640008001106 */
[----:B-1----:R-:W-:Y:S05]  /*1820*/  @!P0 BRA `(.L_x_22) ;  /* 0x0000008c00bc8947 */ /* 0x002fea0003800000 */
.L_x_21:
[----:B------:R-:W-:Y:S01]  /*1830*/  R2UR UR6, R2 ;  /* 0x00000000020672ca */ /* 0x000fe200000e0000 */
[----:B------:R-:W-:-:S12]  /*1840*/  BSSY.RECONVERGENT B0, `(.L_x_23) ;  /* 0x0000004000007945 */ /* 0x000fd80003800200 */
[----:B------:R2:W-:Y:S01]  /*1850*/  @!P5 SYNCS.ARRIVE.TRANS64 RZ, [UR6], R5 ;  /* 0x00000005ffffd9a7 */ /* 0x0005e20008000006 */
[----:B------:R-:W-:Y:S05]  /*1860*/  @P4 BRA `(.L_x_24) ;  /* 0x0000000000044947 */ /* 0x000fea0003800000 */
[----:B------:R-:W-:Y:S05]  /*1870*/  BPT.TRAP 0x1 ;  /* 0x000000040000795c */ /* 0x000fea0000300000 */
.L_x_24:
[----:B------:R-:W-:Y:S05]  /*1880*/  BSYNC.RECONVERGENT B0 ;  /* 0x0000000000007941 */ /* 0x000fea0003800200 */
.L_x_23:
[----:B------:R-:W-:Y:S01]  /*1890*/  UIADD3 UR6, UPT, UPT, UR29, 0x1, URZ ;  /* 0x000000011d067890 */ /* 0x000fe2000fffe0ff */
[----:B------:R-:W-:Y:S01]  /*18a0*/  BSSY.RECONVERGENT B0, `(.L_x_25) ;  /* 0x000004f000007945 */ /* 0x000fe20003800200 */
[----:B------:R-:W-:Y:S02]  /*18b0*/  ELECT P0, URZ, PT ;  /* 0x0000000000ff782f */ /* 0x000fe40003800000 */
[----:B------:R-:W-:-:S04]  /*18c0*/  UISETP.NE.AND UP0, UPT, UR6, 0x4, UPT ;  /* 0x000000040600788c */ /* 0x000fc8000bf05270 */
[----:B------:R-:W-:Y:S02]  /*18d0*/  USEL UR9, URZ, 0x1, UP0 ;  /* 0x00000001ff097887 */ /* 0x000fe40008000000 */
[----:B------:R-:W-:-:S04]  /*18e0*/  USEL UR6, UR6, URZ, UP0 ;  /* 0x000000ff06067287 */ /* 0x000fc80008000000 */
[----:B------:R-:W-:Y:S01]  /*18f0*/  ULEA UR8, UR6, UR4, 0x3 ;  /* 0x0000000406087291 */ /* 0x000fe2000f8e18ff */
[----:B------:R-:W-:-:S04]  /*1900*/  LOP3.LUT R17, R17, UR9, RZ, 0x3c, !PT ;  /* 0x0000000911117c12 */ /* 0x000fc8000f8e3cff */
[----:B-1----:R-:W-:-:S04]  /*1910*/  SHF.L.U32 R4, R17, 0x1f, RZ ;  /* 0x0000001f11047819 */ /* 0x002fc800000006ff */
[----:B------:R1:W1:Y:S01]  /*1920*/  SYNCS.PHASECHK.TRANS64.TRYWAIT P2, [UR8+0x20], R4 ;  /* 0x00002004ff0075a7 */ /* 0x0002620008041108 */
[----:B------:R-:W-:Y:S05]  /*1930*/  @!P0 BRA `(.L_x_26) ;  /* 0x0000000400148947 */ /* 0x000fea0003800000 */
[----:B------:R-:W-:Y:S01]  /*1940*/  USHF.L.U32 UR24, UR30, 0x5, URZ ;  /* 0x000000051e187899 */ /* 0x000fe200080006ff */
[----:B------:R-:W-:Y:S01]  /*1950*/  R2UR UR19, R2 ;  /* 0x00000000021372ca */ /* 0x000fe200000e0000 */
[----:B------:R-:W-:Y:S01]  /*1960*/  ULEA UR11, UR29, UR4, 0xd ;  /* 0x000000041d0b7291 */ /* 0x000fe2000f8e68ff */
[----:B------:R-:W-:Y:S01]  /*1970*/  R2UR UR16, R65 ;  /* 0x00000000411072ca */ /* 0x000fe200000e0000 */
[----:B------:R-:W-:Y:S01]  /*1980*/  UIADD3 UR54, UP1, UPT, UR22, 0x80, URZ ;  /* 0x0000008016367890 */ /* 0x000fe2000ff3e0ff */
[----:B------:R-:W-:Y:S01]  /*1990*/  MOV.SPILL R6, UR66 ;  /* 0x0000004200067c02 */ /* 0x000fe20009000f00 */
[----:B------:R-:W-:Y:S01]  /*19a0*/  ULEA UR8, UR29, UR4, 0xf ;  /* 0x000000041d087291 */ /* 0x000fe2000f8e78ff */
[----:B------:R-:W-:Y:S01]  /*19b0*/  UMOV UR67, UR24 ;  /* 0x0000001800437c82 */ /* 0x000fe20008000000 */
[----:B------:R-:W-:Y:S01]  /*19c0*/  UIADD3.X UR55, UPT, UPT, URZ, UR23, URZ, UP1, !UPT ;  /* 0x00000017ff377290 */ /* 0x000fe20008ffe4ff */
[----:B------:R-:W-:Y:S01]  /*19d0*/  MOV.SPILL R7, UR67 ;  /* 0x0000004300077c02 */ /* 0x000fe20009000f00 */
[----:B------:R-:W-:Y:S01]  /*19e0*/  UIADD3 UR21, UPT, UPT, UR11, 0x8800, URZ ;  /* 0x000088000b157890 */ /* 0x000fe2000fffe0ff */
[----:B------:R-:W-:Y:S01]  /*19f0*/  R2UR UR67, R3 ;  /* 0x00000000034372ca */ /* 0x000fe200000e0000 */
[----:B------:R-:W-:-:S02]  /*1a00*/  UIADD3 UR64, UPT, UPT, UR8, 0x10800, URZ ;  /* 0x0001080008407890 */ /* 0x000fc4000fffe0ff */
[----:B------:R-:W-:Y:S01]  /*1a10*/  USHF.L.U32 UR66, UR30, 0x5, URZ ;  /* 0x000000051e427899 */ /* 0x000fe200080006ff */
[----:B------:R-:W-:Y:S01]  /*1a20*/  UMOV UR65, UR19 ;  /* 0x0000001300417c82 */ /* 0x000fe20008000000 */
[----:B------:R-:W-:Y:S01]  /*1a30*/  UMOV UR68, UR16 ;  /* 0x0000001000447c82 */ /* 0x000fe20008000000 */
[----:B--2---:R-:W-:Y:S01]  /*1a40*/  MOV.SPILL R5, UR65 ;  /* 0x0000004100057c02 */ /* 0x004fe20009000f00 */
[----:B------:R-:W-:Y:S01]  /*1a50*/  UMOV UR38, 0x0 ;  /* 0x0000000000267882 */ /* 0x000fe20000000000 */
[----:B------:R-:W-:Y:S01]  /*1a60*/  MOV.SPILL R14, UR68 ;  /* 0x00000044000e7c02 */ /* 0x000fe20009000f00 */
[----:B------:R-:W-:Y:S01]  /*1a70*/  UMOV UR39, 0x10000000 ;  /* 0x1000000000277882 */ /* 0x000fe20000000000 */
[----:B-1----:R-:W-:Y:S01]  /*1a80*/  MOV.SPILL R4, UR64 ;  /* 0x0000004000047c02 */ /* 0x002fe20009000f00 */
[----:B------:R-:W-:Y:S01]  /*1a90*/  UMOV UR64, UR21 ;  /* 0x0000001500407c82 */ /* 0x000fe20008000000 */
        /* <DEDUP_REMOVED lines=16> */
[----:B------:R1:W-:Y:S01]  /*1ba0*/  UTMALDG.3D [UR64], [UR54], desc[UR38] ;  /* 0x00002640360075b4 */ /* 0x0003e20008011000 */
[----:B------:R-:W-:-:S02]  /*1bb0*/  UIADD3 UR46, UP0, UPT, UR22, 0x180, URZ ;  /* 0x00000180162e7890 */ /* 0x000fc4000ff1e0ff */
[----:B------:R-:W-:Y:S02]  /*1bc0*/  UIADD3 UR56, UPT, UPT, UR8, 0x11800, URZ ;  /* 0x0001180008387890 */ /* 0x000fe4000fffe0ff */
[----:B------:R-:W-:Y:S02]  /*1bd0*/  UIADD3.X UR47, UPT, UPT, URZ, UR23, URZ, UP0, !UPT ;  /* 0x00000017ff2f7290 */ /* 0x000fe400087fe4ff */
[----:B------:R-:W-:Y:S02]  /*1be0*/  UIADD3 UR48, UPT, UPT, UR8, 0x12800, URZ ;  /* 0x0001280008307890 */ /* 0x000fe4000fffe0ff */
[----:B------:R-:W-:Y:S02]  /*1bf0*/  UIADD3 UR40, UPT, UPT, UR8, 0x13800, URZ ;  /* 0x0001380008287890 */ /* 0x000fe4000fffe0ff */
[----:B------:R-:W-:Y:S01]  /*1c00*/  UIADD3 UR32, UPT, UPT, UR8, 0x14800, URZ ;  /* 0x0001480008207890 */ /* 0x000fe2000fffe0ff */
[----:B------:R-:W-:Y:S01]  /*1c10*/  UMOV UR60, UR16 ;  /* 0x00000010003c7c82 */ /* 0x000fe20008000000 */
[----:B------:R-:W-:Y:S01]  /*1c20*/  UMOV UR52, UR16 ;  /* 0x0000001000347c82 */ /* 0x000fe20008000000 */
[----:B------:R-:W-:Y:S01]  /*1c30*/  UMOV UR44, UR16 ;  /* 0x00000010002c7c82 */ /* 0x000fe20008000000 */
[----:B------:R-:W-:Y:S01]  /*1c40*/  UMOV UR36, UR16 ;  /* 0x0000001000247c82 */ /* 0x000fe20008000000 */
[----:B------:R-:W-:Y:S01]  /*1c50*/  UMOV UR28, UR16 ;  /* 0x00000010001c7c82 */ /* 0x000fe20008000000 */
[----:B------:R-:W-:Y:S01]  /*1c60*/  UMOV UR20, UR16 ;  /* 0x0000001000147c82 */ /* 0x000fe20008000000 */
[----:B------:R-:W-:Y:S01]  /*1c70*/  UMOV UR12, UR16 ;  /* 0x00000010000c7c82 */ /* 0x000fe20008000000 */
[----:B------:R-:W-:-:S02]  /*1c80*/  UIADD3 UR24, UPT, UPT, UR8, 0x15800, URZ ;  /* 0x0001580008187890 */ /* 0x000fc4000fffe0ff */
[----:B------:R-:W-:Y:S02]  /*1c90*/  UIADD3 UR16, UPT, UPT, UR8, 0x16800, URZ ;  /* 0x0001680008107890 */ /* 0x000fe4000fffe0ff */
[----:B------:R-:W-:Y:S01]  /*1ca0*/  UIADD3 UR8, UPT, UPT, UR8, 0x17800, URZ ;  /* 0x0001780008087890 */ /* 0x000fe2000fffe0ff */
[----:B-1----:R-:W-:Y:S02]  /*1cb0*/  R2UR.FILL UR68, R14 ;  /* 0x000000000e4472ca */ /* 0x002fe400004e0000 */
[----:B------:R-:W-:Y:S02]  /*1cc0*/  R2UR.FILL UR67, R7 ;  /* 0x00000000074372ca */ /* 0x000fe400004e0000 */
[----:B------:R-:W-:Y:S02]  /*1cd0*/  R2UR.FILL UR66, R6 ;  /* 0x00000000064272ca */ /* 0x000fe400004e0000 */
[----:B------:R-:W-:Y:S02]  /*1ce0*/  R2UR.FILL UR65, R5 ;  /* 0x00000000054172ca */ /* 0x000fe400004e0000 */
[----:B------:R-:W-:-:S13]  /*1cf0*/  R2UR.FILL UR64, R4 ;  /* 0x00000000044072ca */ /* 0x000fda00004e0000 */
[----:B------:R1:W-:Y:S01]  /*1d00*/  UTMALDG.3D [UR64], [UR46], desc[UR38] ;  /* 0x000026402e0075b4 */ /* 0x0003e20008011000 */
[----:B------:R1:W-:Y:S01]  /*1d10*/  UTMALDG.3D [UR56], [UR46], desc[UR38] ;  /* 0x000026382e0075b4 */ /* 0x0003e20008011000 */
[----:B------:R1:W-:Y:S01]  /*1d20*/  UTMALDG.3D [UR48], [UR46], desc[UR38] ;  /* 0x000026302e0075b4 */ /* 0x0003e20008011000 */
[----:B------:R1:W-:Y:S01]  /*1d30*/  UTMALDG.3D [UR40], [UR46], desc[UR38] ;  /* 0x000026282e0075b4 */ /* 0x0003e20008011000 */
[----:B------:R1:W-:Y:S01]  /*1d40*/  UTMALDG.3D [UR32], [UR46], desc[UR38] ;  /* 0x000026202e0075b4 */ /* 0x0003e20008011000 */
[----:B------:R1:W-:Y:S01]  /*1d50*/  UTMALDG.3D [UR24], [UR46], desc[UR38] ;  /* 0x000026182e0075b4 */ /* 0x0003e20008011000 */
[----:B------:R1:W-:Y:S01]  /*1d60*/  UTMALDG.3D [UR16], [UR46], desc[UR38] ;  /* 0x000026102e0075b4 */ /* 0x0003e20008011000 */
[----:B------:R1:W-:Y:S02]  /*1d70*/  UTMALDG.3D [UR8], [UR46], desc[UR38] ;  /* 0x000026082e0075b4 */ /* 0x0003e40008011000 */
[----:B-1----:R-:W-:Y:S01]  /*1d80*/  NOP ;  /* 0x0000000000007918 */ /* 0x002fe20000000000 */
.L_x_26:
[----:B------:R-:W-:Y:S05]  /*1d90*/  BSYNC.RECONVERGENT B0 ;  /* 0x0000000000007941 */ /* 0x000fea0003800200 */
.L_x_25:
[----:B------:R-:W-:Y:S01]  /*1da0*/  UIADD3 UR30, UPT, UPT, UR30, 0x1, URZ ;  /* 0x000000011e1e7890 */ /* 0x000fe2000fffe0ff */
[----:B------:R-:W-:Y:S01]  /*1db0*/  UMOV UR29, UR6 ;  /* 0x00000006001d7c82 */ /* 0x000fe20008000000 */
[----:B------:R-:W-:Y:S02]  /*1dc0*/  UMOV UR21, UR5 ;  /* 0x0000000500157c82 */ /* 0x000fe40008000000 */
[----:B------:R-:W-:-:S09]  /*1dd0*/  UISETP.NE.AND UP0, UPT, UR30, UR5, UPT ;  /* 0x000000051e00728c */ /* 0x000fd2000bf05270 */
[----:B------:R-:W-:Y:S05]  /*1de0*/  BRA.U UP0, `(.L_x_27) ;  /* 0xfffffff900707547 */ /* 0x000fea000b83ffff */
.L_x_20:
[----:B------:R-:W-:Y:S01]  /*1df0*/  ULEA UR8, UR6, UR4, 0x3 ;  /* 0x0000000406087291 */ /* 0x000fe2000f8e18ff */
[----:B-1----:R-:W-:Y:S01]  /*1e00*/  SHF.L.U32 R2, R17, 0x1f, RZ ;  /* 0x0000001f11027819 */ /* 0x002fe200000006ff */
[----:B------:R-:W-:Y:S01]  /*1e10*/  @!P1 SYNCS.ARRIVE.TRANS64.A1T0 RZ, [UR4+0x88], RZ ;  /* 0x000088ffffff99a7 */ /* 0x000fe20008100004 */
[----:B------:R-:W-:-:S06]  /*1e20*/  UISETP.GT.AND UP0, UPT, UR15, UR14, UPT ;  /* 0x0000000e0f00728c */ /* 0x000fcc000bf04270 */
[----:B------:R1:W1:Y:S03]  /*1e30*/  SYNCS.PHASECHK.TRANS64.TRYWAIT P1, [UR8+0x20], R2 ;  /* 0x00002002ff0075a7 */ /* 0x0002660008021108 */
[----:B------:R-:W-:Y:S05]  /*1e40*/  BRA.U !UP0, `(.L_x_28) ;  /* 0x00000005086c7547 */ /* 0x000fea000b800000 */
[----:B------:R-:W-:Y:S02]  /*1e50*/  UIADD3 UR29, UPT, UPT, UR7, UR21, URZ ;  /* 0x00000015071d7290 */ /* 0x000fe4000fffe0ff */
[----:B------:R-:W-:Y:S02]  /*1e60*/  UIADD3 UR58, UPT, UPT, UR66, 0x20, URZ ;  /* 0x00000020423a7890 */ /* 0x000fe4000fffe0ff */
[----:B------:R-:W-:Y:S02]  /*1e70*/  UIADD3 UR50, UPT, UPT, UR66, 0x40, URZ ;  /* 0x0000004042327890 */ /* 0x000fe4000fffe0ff */
[----:B------:R-:W-:Y:S02]  /*1e80*/  UIADD3 UR42, UPT, UPT, UR66, 0x60, URZ ;  /* 0x00000060422a7890 */ /* 0x000fe4000fffe0ff */
[----:B------:R-:W-:Y:S02]  /*1e90*/  UIADD3 UR34, UPT, UPT, UR66, 0x80, URZ ;  /* 0x0000008042227890 */ /* 0x000fe4000fffe0ff */
[----:B------:R-:W-:-:S02]  /*1ea0*/  UIADD3 UR26, UPT, UPT, UR66, 0xa0, URZ ;  /* 0x000000a0421a7890 */ /* 0x000fc4000fffe0ff */
[----:B------:R-:W-:Y:S02]  /*1eb0*/  UIADD3 UR18, UPT, UPT, UR66, 0xc0, URZ ;  /* 0x000000c042127890 */ /* 0x000fe4000fffe0ff */
[----:B------:R-:W-:Y:S01]  /*1ec0*/  UIADD3 UR10, UPT, UPT, UR66, 0xe0, URZ ;  /* 0x000000e0420a7890 */ /* 0x000fe2000fffe0ff */
[----:B------:R-:W-:-:S11]  /*1ed0*/  UMOV UR30, UR6 ;  /* 0x00000006001e7c82 */ /* 0x000fd60008000000 */
.L_x_35:
[----:B------:R-:W-:Y:S01]  /*1ee0*/  ULEA UR73, UR30, UR4, 0x3 ;  /* 0x000000041e497291 */ /* 0x000fe2000f8e18ff */
[----:B------:R-:W-:Y:S01]  /*1ef0*/  @!P5 MOV R4, 0xa000 ;  /* 0x0000a0000004d802 */ /* 0x000fe20000000f00 */
[----:B-1----:R-:W-:Y:S10]  /*1f00*/  @P1 BRA `(.L_x_29) ;  /* 0x00000000000c1947 */ /* 0x002ff40003800000 */
[----:B--2---:R-:W-:-:S04]  /*1f10*/  SHF.L.U32 R5, R17, 0x1f, RZ ;  /* 0x0000001f11057819 */ /* 0x004fc800000006ff */
[----:B------:R-:W1:Y:S02]  /*1f20*/  SYNCS.PHASECHK.TRANS64.TRYWAIT P0, [UR73+0x20], R5 ;  /* 0x00002005ff0075a7 */ /* 0x000e640008001149 */
[----:B-1----:R-:W-:Y:S05]  /*1f30*/  @!P0 BRA `(.L_x_30) ;  /* 0x0000008800148947 */ /* 0x002fea0003800000 */
.L_x_29:
[----:B------:R1:W-:Y:S01]  /*1f40*/  @!P5 SYNCS.ARRIVE.TRANS64 RZ, [UR73], R4 ;  /* 0x00000004ffffd9a7 */ /* 0x0003e20008000049 */
[----:B------:R-:W-:Y:S04]  /*1f50*/  BSSY.RECONVERGENT B0, `(.L_x_31) ;  /* 0x0000003000007945 */ /* 0x000fe80003800200 */
[----:B------:R-:W-:Y:S05]  /*1f60*/  @P4 BRA `(.L_x_32) ;  /* 0x0000000000044947 */ /* 0x000fea0003800000 */
[----:B------:R-:W-:Y:S05]  /*1f70*/  BPT.TRAP 0x1 ;  /* 0x000000040000795c */ /* 0x000fea0000300000 */
.L_x_32:
[----:B------:R-:W-:Y:S05]  /*1f80*/  BSYNC.RECONVERGENT B0 ;  /* 0x0000000000007941 */ /* 0x000fea0003800200 */
.L_x_31:
        /* <DEDUP_REMOVED lines=11> */
[----:B------:R-:W-:Y:S01]  /*2040*/  R2UR UR11, R65 ;  /* 0x00000000410b72ca */ /* 0x000fe200000e0000 */
[----:B------:R-:W-:Y:S01]  /*2050*/  ULEA UR72, UR30, UR4, 0xd ;  /* 0x000000041e487291 */ /* 0x000fe2000f8e68ff */
[----:B------:R-:W-:Y:S01]  /*2060*/  R2UR UR75, R3 ;  /* 0x00000000034b72ca */ /* 0x000fe200000e0000 */
[----:B------:R-:W-:Y:S02]  /*2070*/  UIADD3 UR54, UP1, UPT, UR22, 0x80, URZ ;  /* 0x0000008016367890 */ /* 0x000fe4000ff3e0ff */
[----:B------:R-:W-:Y:S02]  /*2080*/  ULEA UR8, UR30, UR4, 0xf ;  /* 0x000000041e087291 */ /* 0x000fe4000f8e78ff */
[----:B------:R-:W-:Y:S02]  /*2090*/  UIADD3 UR46, UP0, UPT, UR22, 0x180, URZ ;  /* 0x00000180162e7890 */ /* 0x000fe4000ff1e0ff */
[----:B------:R-:W-:Y:S02]  /*20a0*/  USHF.L.U32 UR74, UR21, 0x5, URZ ;  /* 0x00000005154a7899 */ /* 0x000fe400080006ff */
[----:B------:R-:W-:-:S02]  /*20b0*/  UIADD3.X UR55, UPT, UPT, URZ, UR23, URZ, UP1, !UPT ;  /* 0x00000017ff377290 */ /* 0x000fc40008ffe4ff */
[----:B------:R-:W-:Y:S02]  /*20c0*/  UIADD3 UR72, UPT, UPT, UR72, 0x8800, URZ ;  /* 0x0000880048487890 */ /* 0x000fe4000fffe0ff */
[----:B------:R-:W-:Y:S02]  /*20d0*/  UIADD3.X UR47, UPT, UPT, URZ, UR23, URZ, UP0, !UPT ;  /* 0x00000017ff2f7290 */ /* 0x000fe400087fe4ff */
[----:B------:R-:W-:Y:S02]  /*20e0*/  UIADD3 UR64, UPT, UPT, UR8, 0x10800, URZ ;  /* 0x0001080008407890 */ /* 0x000fe4000fffe0ff */
[----:B------:R-:W-:Y:S02]  /*20f0*/  UIADD3 UR56, UPT, UPT, UR8, 0x11800, URZ ;  /* 0x0001180008387890 */ /* 0x000fe4000fffe0ff */
[----:B------:R-:W-:Y:S02]  /*2100*/  UIADD3 UR48, UPT, UPT, UR8, 0x12800, URZ ;  /* 0x0001280008307890 */ /* 0x000fe4000fffe0ff */
[----:B------:R-:W-:-:S02]  /*2110*/  UIADD3 UR40, UPT, UPT, UR8, 0x13800, URZ ;  /* 0x0001380008287890 */ /* 0x000fc4000fffe0ff */
[----:B------:R-:W-:Y:S02]  /*2120*/  UIADD3 UR32, UPT, UPT, UR8, 0x14800, URZ ;  /* 0x0001480008207890 */ /* 0x000fe4000fffe0ff */
[----:B------:R-:W-:Y:S01]  /*2130*/  UIADD3 UR24, UPT, UPT, UR8, 0x15800, URZ ;  /* 0x0001580008187890 */ /* 0x000fe2000fffe0ff */
[----:B------:R-:W-:Y:S01]  /*2140*/  UMOV UR38, 0x0 ;  /* 0x0000000000267882 */ /* 0x000fe20000000000 */
[----:B------:R-:W-:Y:S01]  /*2150*/  UMOV UR39, 0x10000000 ;  /* 0x1000000000277882 */ /* 0x000fe20000000000 */
[----:B------:R-:W-:Y:S01]  /*2160*/  UMOV UR76, UR11 ;  /* 0x0000000b004c7c82 */ /* 0x000fe20008000000 */
[----:B------:R-:W-:Y:S01]  /*2170*/  UIADD3 UR16, UPT, UPT, UR8, 0x16800, URZ ;  /* 0x0001680008107890 */ /* 0x000fe2000fffe0ff */
[----:B------:R1:W-:Y:S01]  /*2180*/  UTMALDG.3D [UR72], [UR54], desc[UR38] ;  /* 0x00002648360075b4 */ /* 0x0003e20008011000 */
[----:B------:R-:W-:Y:S01]  /*2190*/  UMOV UR65, UR73 ;  /* 0x0000004900417c82 */ /* 0x000fe20008000000 */
[----:B------:R-:W-:Y:S01]  /*21a0*/  UMOV UR68, UR11 ;  /* 0x0000000b00447c82 */ /* 0x000fe20008000000 */
[----:B------:R-:W-:Y:S01]  /*21b0*/  UMOV UR67, UR74 ;  /* 0x0000004a00437c82 */ /* 0x000fe20008000000 */
[----:B------:R-:W-:Y:S01]  /*21c0*/  UIADD3 UR8, UPT, UPT, UR8, 0x17800, URZ ;  /* 0x0001780008087890 */ /* 0x000fe2000fffe0ff */
[----:B------:R-:W-:Y:S01]  /*21d0*/  UMOV UR57, UR73 ;  /* 0x0000004900397c82 */ /* 0x000fe20008000000 */
[----:B------:R-:W-:Y:S01]  /*21e0*/  UMOV UR60, UR11 ;  /* 0x0000000b003c7c82 */ /* 0x000fe20008000000 */
[----:B------:R-:W-:Y:S01]  /*21f0*/  UMOV UR59, UR74 ;  /* 0x0000004a003b7c82 */ /* 0x000fe20008000000 */
[----:B------:R-:W-:Y:S01]  /*2200*/  UMOV UR49, UR73 ;  /* 0x0000004900317c82 */ /* 0x000fe20008000000 */
[----:B------:R-:W-:Y:S01]  /*2210*/  UMOV UR52, UR11 ;  /* 0x0000000b00347c82 */ /* 0x000fe20008000000 */
[----:B------:R-:W-:Y:S01]  /*2220*/  UMOV UR51, UR74 ;  /* 0x0000004a00337c82 */ /* 0x000fe20008000000 */
[----:B------:R1:W-:Y:S01]  /*2230*/  UTMALDG.3D [UR64], [UR46], desc[UR38] ;  /* 0x000026402e0075b4 */ /* 0x0003e20008011000 */
        /* <DEDUP_REMOVED lines=17> */
[----:B------:R1:W-:Y:S01]  /*2350*/  UTMALDG.3D [UR40], [UR46], desc[UR38] ;  /* 0x000026282e0075b4 */ /* 0x0003e20008011000 */
[----:B------:R1:W-:Y:S01]  /*2360*/  UTMALDG.3D [UR32], [UR46], desc[UR38] ;  /* 0x000026202e0075b4 */ /* 0x0003e20008011000 */
[----:B------:R1:W-:Y:S01]  /*2370*/  UTMALDG.3D [UR24], [UR46], desc[UR38] ;  /* 0x000026182e0075b4 */ /* 0x0003e20008011000 */
[----:B------:R1:W-:Y:S01]  /*2380*/  UTMALDG.3D [UR16], [UR46], desc[UR38] ;  /* 0x000026102e0075b4 */ /* 0x0003e20008011000 */
[----:B------:R1:W-:Y:S01]  /*2390*/  UTMALDG.3D [UR8], [UR46], desc[UR38] ;  /* 0x000026082e0075b4 */ /* 0x0003e20008011000 */
[----:B------:R-:W-:Y:S01]  /*23a0*/  NOP ;  /* 0x0000000000007918 */ /* 0x000fe20000000000 */
.L_x_34:
[----:B-1----:R-:W-:Y:S05]  /*23b0*/  BSYNC.RECONVERGENT B0 ;  /* 0x0000000000007941 */ /* 0x002fea0003800200 */
.L_x_33:
[----:B------:R-:W-:Y:S01]  /*23c0*/  UIADD3 UR21, UPT, UPT, UR21, 0x1, URZ ;  /* 0x0000000115157890 */ /* 0x000fe2000fffe0ff */
[----:B------:R-:W-:-:S03]  /*23d0*/  UMOV UR30, UR6 ;  /* 0x00000006001e7c82 */ /* 0x000fc60008000000 */
[----:B------:R-:W-:-:S09]  /*23e0*/  UISETP.NE.AND UP0, UPT, UR21, UR29, UPT ;  /* 0x0000001d1500728c */ /* 0x000fd2000bf05270 */
[----:B------:R-:W-:Y:S05]  /*23f0*/  BRA.U UP0, `(.L_x_35) ;  /* 0xfffffff900b87547 */ /* 0x000fea000b83ffff */
.L_x_28:
[C---:B-1----:R-:W-:Y:S01]  /*2400*/  LEA R2, R16.reuse, UR4, 0x3 ;  /* 0x0000000410027c11 */ /* 0x042fe2000f8e18ff */
[----:B------:R-:W-:Y:S01]  /*2410*/  NOP ;  /* 0x0000000000007918 */ /* 0x000fe20000000000 */
[----:B------:R-:W-:Y:S02]  /*2420*/  SHF.L.U32 R3, R13, 0x1f, RZ ;  /* 0x0000001f0d037819 */ /* 0x000fe400000006ff */
[----:B------:R-:W-:Y:S02]  /*2430*/  LEA R4, R16, UR4, 0x4 ;  /* 0x0000000410047c11 */ /* 0x000fe4000f8e20ff */
[----:B------:R-:W1:Y:S02]  /*2440*/  SYNCS.PHASECHK.TRANS64.TRYWAIT P0, [R2+URZ+0x90], R3 ;  /* 0x00009003020075a7 */ /* 0x000e6400080011ff */
[----:B-1----:R-:W-:Y:S05]  /*2450*/  @!P0 BRA `(.L_x_36) ;  /* 0x0000008000e48947 */ /* 0x002fea0003800000 */
.L_x_174:
[----:B--2---:R-:W1:Y:S01]  /*2460*/  LDS.128 R4, [R4+0x120] ;  /* 0x0001200004047984 */ /* 0x004e620000000c00 */
[----:B------:R-:W-:Y:S01]  /*2470*/  R2UR UR9, R65 ;  /* 0x00000000410972ca */ /* 0x000fe200000e0000 */
[----:B------:R-:W-:Y:S01]  /*2480*/  VIADD R2, R2, 0xa0 ;  /* 0x000000a002027836 */ /* 0x000fe20000000000 */
[----:B---3--:R-:W-:Y:S01]  /*2490*/  ISETP.GE.AND P0, PT, R26, 0x1, PT ;  /* 0x000000011a00780c */ /* 0x008fe20003f06270 */
[----:B------:R-:W-:Y:S01]  /*24a0*/  @!PT LDS RZ, [RZ] ;  /* 0x00000000fffff984 */ /* 0x000fe20000000800 */
[----:B------:R-:W-:Y:S01]  /*24b0*/  @!PT LDS RZ, [RZ] ;  /* 0x00000000fffff984 */ /* 0x000fe20000000800 */
[----:B------:R-:W-:Y:S01]  /*24c0*/  @!PT LDS RZ, [RZ] ;  /* 0x00000000fffff984 */ /* 0x000fe20000000800 */
[----:B------:R-:W-:Y:S01]  /*24d0*/  @!PT LDS RZ, [RZ] ;  /* 0x00000000fffff984 */ /* 0x000fe20000000800 */
[----:B------:R2:W-:Y:S06]  /*24e0*/  MEMBAR.ALL.CTA ;  /* 0x0000000000007992 */ /* 0x0005ec0000008000 */
[----:B--2---:R-:W2:Y:S01]  /*24f0*/  FENCE.VIEW.ASYNC.S ;  /* 0x00000000000073c6 */ /* 0x004ea20000000000 */
[----:B------:R-:W-:-:S04]  /*2500*/  PRMT R2, RZ, 0x654, R2 ;  /* 0x00000654ff027816 */ /* 0x000fc80000000002 */
[----:B--2---:R2:W-:Y:S01]  /*2510*/  SYNCS.ARRIVE.TRANS64.RED.A1T0 RZ, [R2+URZ], RZ ;  /* 0x000000ff02ff79a7 */ /* 0x0045e200081004ff */
[----:B-1----:R-:W-:-:S13]  /*2520*/  LOP3.LUT P2, RZ, R6, 0x1, RZ, 0xc0, !PT ;  /* 0x0000000106ff7812 */ /* 0x002fda000784c0ff */
[----:B------:R-:W-:Y:S01]  /*2530*/  @P2 SHF.R.U32.HI R3, RZ, 0x10, R5 ;  /* 0x00000010ff032819 */ /* 0x000fe20000011605 */
[----:B------:R-:W-:Y:S01]  /*2540*/  VOTEU.ANY UP0, P2 ;  /* 0x0000000000ff7886 */ /* 0x000fe20001000100 */
[----:B------:R-:W-:Y:S02]  /*2550*/  @P2 MOV R10, R4 ;  /* 0x00000004000a2202 */ /* 0x000fe40000000f00 */
[----:B------:R-:W-:Y:S02]  /*2560*/  @P2 R2UR.BROADCAST UR8, R3 ;  /* 0x00000000030822ca */ /* 0x000fe400008e0000 */
[----:B------:R-:W-:-:S11]  /*2570*/  @P2 LOP3.LUT R9, R5, 0xffff, RZ, 0xc0, !PT ;  /* 0x0000ffff05092812 */ /* 0x000fd600078ec0ff */
[----:B------:R-:W-:Y:S02]  /*2580*/  @UP0 UMOV UR9, UR8 ;  /* 0x0000000800090c82 */ /* 0x000fe40008000000 */
[----:B------:R-:W-:Y:S01]  /*2590*/  IMAD.U32 R65, RZ, RZ, UR9 ;  /* 0x00000009ff417e24 */ /* 0x000fe2000f8e00ff */
[----:B--2---:R-:W-:Y:S06]  /*25a0*/  @!P0 BRA `(.L_x_37) ;  /* 0x0000000000b88947 */ /* 0x004fec0003800000 */
[----:B------:R-:W4:Y:S01]  /*25b0*/  LDC.64 R4, c[0x0][0xb18] ;  /* 0x0002c600ff047b82 */ /* 0x000f220000000a00 */
[----:B------:R-:W-:-:S07]  /*25c0*/  ISETP.NE.AND P3, PT, R26, 0x1, PT ;  /* 0x000000011a00780c */ /* 0x000fce0003f65270 */
[----:B------:R-:W1:Y:S08]  /*25d0*/  LDC.64 R6, c[0x0][0xb10] ;  /* 0x0002c400ff067b82 */ /* 0x000e700000000a00 */
[----:B------:R-:W2:Y:S08]  /*25e0*/  LDC R14, c[0x0][0xb20] ;  /* 0x0002c800ff0e7b82 */ /* 0x000eb00000000800 */
[----:B------:R-:W3:Y:S01]  /*25f0*/  LDC R15, c[0x0][0xb0c] ;  /* 0x0002c300ff0f7b82 */ /* 0x000ee20000000800 */
[----:B----4-:R-:W-:Y:S01]  /*2600*/  IMAD.HI.U32 R19, R0, R5, RZ ;  /* 0x0000000500137227 */ /* 0x010fe200078e00ff */
[----:B------:R-:W-:-:S03]  /*2610*/  ISETP.NE.AND P0, PT, R4, 0x1, PT ;  /* 0x000000010400780c */ /* 0x000fc60003f05270 */
[----:B------:R-:W-:-:S03]  /*2620*/  IMAD.HI.U32 R5, R9, R5, RZ ;  /* 0x0000000509057227 */ /* 0x000fc600078e00ff */
[----:B------:R-:W4:Y:S01]  /*2630*/  LDC.64 R2, c[0x0][0xb28] ;  /* 0x0002ca00ff027b82 */ /* 0x000f220000000a00 */
[----:B-1----:R-:W-:-:S04]  /*2640*/  IMAD.HI.U32 R20, R8, R6, RZ ;  /* 0x0000000608147227 */ /* 0x002fc800078e00ff */
[----:B------:R-:W-:Y:S01]  /*2650*/  IMAD.HI.U32 R21, R10, R6, RZ ;  /* 0x000000060a157227 */ /* 0x000fe200078e00ff */
[----:B------:R-:W-:Y:S02]  /*2660*/  SHF.R.U32.HI R20, RZ, R7, R20 ;  /* 0x00000007ff147219 */ /* 0x000fe40000011614 */
[-C--:B--2---:R-:W-:Y:S02]  /*2670*/  SHF.R.U32.HI R19, RZ, R14.reuse, R19 ;  /* 0x0000000eff137219 */ /* 0x084fe40000011613 */
[----:B------:R-:W-:Y:S02]  /*2680*/  SHF.R.U32.HI R5, RZ, R14, R5 ;  /* 0x0000000eff057219 */ /* 0x000fe40000011605 */
[----:B------:R-:W-:Y:S02]  /*2690*/  SEL R19, R0, R19, !P0 ;  /* 0x0000001300137207 */ /* 0x000fe40004000000 */
[----:B------:R-:W-:Y:S02]  /*26a0*/  SHF.R.U32.HI R21, RZ, R7, R21 ;  /* 0x00000007ff157219 */ /* 0x000fe40000011615 */
[----:B---3--:R-:W-:-:S02]  /*26b0*/  ISETP.NE.AND P1, PT, R15, 0x1, PT ;  /* 0x000000010f00780c */ /* 0x008fc40003f25270 */
[----:B------:R-:W-:Y:S02]  /*26c0*/  SEL R5, R9, R5, !P0 ;  /* 0x0000000509057207 */ /* 0x000fe40004000000 */
[----:B------:R-:W-:Y:S02]  /*26d0*/  SEL R20, R8, R20, !P1 ;  /* 0x0000001408147207 */ /* 0x000fe40004800000 */
[----:B------:R-:W-:Y:S01]  /*26e0*/  SEL R21, R10, R21, !P1 ;  /* 0x000000150a157207 */ /* 0x000fe20004800000 */
[----:B----4-:R-:W-:-:S04]  /*26f0*/  IMAD.HI.U32 R18, R19, R2, RZ ;  /* 0x0000000213127227 */ /* 0x010fc800078e00ff */
        /* <DEDUP_REMOVED lines=10> */
[----:B------:R-:W-:-:S04]  /*27a0*/  @!P0 IMAD.HI.U32 R7, R21, R2, RZ ;  /* 0x0000000215078227 */ /* 0x000fc800078e00ff */
[----:B------:R-:W-:Y:S01]  /*27b0*/  IMAD.MOV R2, RZ, RZ, -R6 ;  /* 0x000000ffff027224 */ /* 0x000fe200078e0a06 */
[----:B------:R-:W-:Y:S02]  /*27c0*/  @!P0 SHF.R.U32.HI R3, RZ, R3, R7 ;  /* 0x00000003ff038219 */ /* 0x000fe40000011607 */
[----:B------:R-:W-:Y:S01]  /*27d0*/  IADD3 R7, PT, PT, -R5, RZ, RZ ;  /* 0x000000ff05077210 */ /* 0x000fe20007ffe1ff */
[----:B------:R-:W-:Y:S01]  /*27e0*/  IMAD R2, R26, R2, R5 ;  /* 0x000000021a027224 */ /* 0x000fe200078e0205 */
        /* <DEDUP_REMOVED lines=10> */
.L_x_37:
[----:B------:R-:W1:Y:S02]  /*2890*/  LDCU UR8, c[0x0][0xb30] ;  /* 0x00016600ff0877ac */ /* 0x000e640008000800 */
[----:B-1----:R-:W-:-:S09]  /*28a0*/  UISETP.NE.AND UP0, UPT, UR8, 0x1, UPT ;  /* 0x000000010800788c */ /* 0x002fd2000bf05270 */
[----:B------:R-:W-:Y:S05]  /*28b0*/  BRA.U UP0, `(.L_x_38) ;  /* 0x0000000100407547 */ /* 0x000fea000b800000 */
[----:B------:R-:W1:Y:S08]  /*28c0*/  LDC.64 R4, c[0x0][0xb10] ;  /* 0x0002c400ff047b82 */ /* 0x000e700000000a00 */
[----:B------:R-:W2:Y:S08]  /*28d0*/  LDC.64 R2, c[0x0][0xb18] ;  /* 0x0002c600ff027b82 */ /* 0x000eb00000000a00 */
[----:B------:R-:W3:Y:S08]  /*28e0*/  LDC R6, c[0x0][0xb20] ;  /* 0x0002c800ff067b82 */ /* 0x000ef00000000800 */
[----:B------:R-:W4:Y:S01]  /*28f0*/  LDC R7, c[0x0][0xb0c] ;  /* 0x0002c300ff077b82 */ /* 0x000f220000000800 */
[----:B-1----:R-:W-:-:S05]  /*2900*/  IMAD.HI.U32 R4, R10, R4, RZ ;  /* 0x000000040a047227 */ /* 0x002fca00078e00ff */
[----:B------:R-:W-:Y:S01]  /*2910*/  SHF.R.U32.HI R4, RZ, R5, R4 ;  /* 0x00000005ff047219 */ /* 0x000fe20000011604 */
[----:B--2---:R-:W-:Y:S01]  /*2920*/  IMAD.HI.U32 R3, R9, R3, RZ ;  /* 0x0000000309037227 */ /* 0x004fe200078e00ff */
[----:B------:R-:W-:-:S04]  /*2930*/  ISETP.NE.AND P0, PT, R2, 0x1, PT ;  /* 0x000000010200780c */ /* 0x000fc80003f05270 */
[----:B---3--:R-:W-:-:S04]  /*2940*/  SHF.R.U32.HI R3, RZ, R6, R3 ;  /* 0x00000006ff037219 */ /* 0x008fc80000011603 */
[----:B------:R-:W-:Y:S02]  /*2950*/  SEL R3, R9, R3, !P0 ;  /* 0x0000000309037207 */ /* 0x000fe40004000000 */
[----:B----4-:R-:W-:-:S04]  /*2960*/  ISETP.NE.AND P1, PT, R7, 0x1, PT ;  /* 0x000000010700780c */ /* 0x010fc80003f25270 */
[----:B------:R-:W-:-:S05]  /*2970*/  SEL R4, R10, R4, !P1 ;  /* 0x000000040a047207 */ /* 0x000fca0004800000 */
[----:B------:R-:W-:Y:S02]  /*2980*/  IMAD.IADD R5, R3, 0x1, -R4 ;  /* 0x0000000103057824 */ /* 0x000fe400078e0a04 */
[----:B------:R-:W-:Y:S02]  /*2990*/  IMAD.IADD R3, R4, 0x1, -R3 ;  /* 0x0000000104037824 */ /* 0x000fe400078e0a03 */
[----:B------:R-:W-:Y:S02]  /*29a0*/  IMAD R10, R5, R7, R10 ;  /* 0x00000007050a7224 */ /* 0x000fe400078e020a */
[----:B------:R-:W-:-:S07]  /*29b0*/  IMAD R9, R3, R2, R9 ;  /* 0x0000000203097224 */ /* 0x000fce00078e0209 */
.L_x_38:
[----:B------:R-:W-:Y:S01]  /*29c0*/  VIADD R16, R16, 0x1 ;  /* 0x0000000110107836 */ /* 0x000fe20000000000 */
[----:B------:R-:W-:Y:S01]  /*29d0*/  PLOP3.LUT P1, PT, PT, PT, PT, 0x80, 0x8 ;  /* 0x000000000008781c */ /* 0x000fe20003f2f070 */
[----:B------:R-:W-:Y:S02]  /*29e0*/  IMAD.IADD R15, R10, 0x1, R63 ;  /* 0x000000010a0f7824 */ /* 0x000fe400078e023f */
[----:B------:R-:W-:Y:S01]  /*29f0*/  IMAD.IADD R14, R9, 0x1, R62 ;  /* 0x00000001090e7824 */ /* 0x000fe200078e023e */
[----:B------:R-:W-:-:S04]  /*2a00*/  ISETP.NE.AND P0, PT, R16, 0x2, PT ;  /* 0x000000021000780c */ /* 0x000fc80003f05270 */
[----:B------:R-:W-:Y:S02]  /*2a10*/  SEL R2, RZ, 0x1, P0 ;  /* 0x00000001ff027807 */ /* 0x000fe40000000000 */
[----:B------:R-:W-:Y:S02]  /*2a20*/  SEL R16, R16, RZ, P0 ;  /* 0x000000ff10107207 */ /* 0x000fe40000000000 */
[----:B------:R-:W-:Y:S01]  /*2a30*/  LOP3.LUT R13, R13, R2, RZ, 0x3c, !PT ;  /* 0x000000020d0d7212 */ /* 0x000fe200078e3cff */
[----:B------:R-:W-:Y:S06]  /*2a40*/  @P2 BRA `(.L_x_39) ;  /* 0xffffffe800c02947 */ /* 0x000fec000383ffff */
[----:B------:R-:W-:Y:S01]  /*2a50*/  UIADD3 UR4, UPT, UPT, UR4, 0x20, URZ ;  /* 0x0000002004047890 */ /* 0x000fe2000fffe0ff */
[----:B------:R-:W-:-:S03]  /*2a60*/  SHF.L.U32 R2, R17, 0x1f, RZ ;  /* 0x0000001f11027819 */ /* 0x000fc600000006ff */
[----:B------:R-:W-:-:S09]  /*2a70*/  ULEA UR5, UR6, UR4, 0x3 ;  /* 0x0000000406057291 */ /* 0x000fd2000f8e18ff */
[----:B------:R-:W1:Y:S02]  /*2a80*/  SYNCS.PHASECHK.TRANS64.TRYWAIT P0, [UR5], R2 ;  /* 0x00000002ff0075a7 */ /* 0x000e640008001105 */
[----:B-1----:R-:W-:Y:S05]  /*2a90*/  @!P0 BRA `(.L_x_40) ;  /* 0x0000007c00688947 */ /* 0x002fea0003800000 */
.L_x_176:
[----:B------:R-:W-:-:S04]  /*2aa0*/  UIADD3 UR6, UPT, UPT, UR6, 0x1, URZ ;  /* 0x0000000106067890 */ /* 0x000fc8000fffe0ff */
[----:B------:R-:W-:-:S04]  /*2ab0*/  UISETP.NE.AND UP0, UPT, UR6, 0x4, UPT ;  /* 0x000000040600788c */ /* 0x000fc8000bf05270 */
[----:B------:R-:W-:Y:S02]  /*2ac0*/  USEL UR7, URZ, 0x1, UP0 ;  /* 0x00000001ff077887 */ /* 0x000fe40008000000 */
[----:B------:R-:W-:-:S04]  /*2ad0*/  USEL UR6, UR6, URZ, UP0 ;  /* 0x000000ff06067287 */ /* 0x000fc80008000000 */
[----:B------:R-:W-:Y:S01]  /*2ae0*/  ULEA UR5, UR6, UR4, 0x3 ;  /* 0x0000000406057291 */ /* 0x000fe2000f8e18ff */
[----:B-1----:R-:W-:-:S04]  /*2af0*/  LOP3.LUT R2, R17, UR7, RZ, 0x3c, !PT ;  /* 0x0000000711027c12 */ /* 0x002fc8000f8e3cff */
[----:B------:R-:W-:-:S04]  /*2b00*/  SHF.L.U32 R3, R2, 0x1f, RZ ;  /* 0x0000001f02037819 */ /* 0x000fc800000006ff */
[----:B------:R-:W1:Y:S02]  /*2b10*/  SYNCS.PHASECHK.TRANS64.TRYWAIT P0, [UR5], R3 ;  /* 0x00000003ff0075a7 */ /* 0x000e640008001105 */
[----:B-1----:R-:W-:Y:S05]  /*2b20*/  @!P0 BRA `(.L_x_41) ;  /* 0x0000007c005c8947 */ /* 0x002fea0003800000 */
.L_x_178:
[----:B------:R-:W-:-:S04]  /*2b30*/  UIADD3 UR6, UPT, UPT, UR6, 0x1, URZ ;  /* 0x0000000106067890 */ /* 0x000fc8000fffe0ff */
[----:B------:R-:W-:-:S04]  /*2b40*/  UISETP.NE.AND UP0, UPT, UR6, 0x4, UPT ;  /* 0x000000040600788c */ /* 0x000fc8000bf05270 */
[----:B------:R-:W-:Y:S02]  /*2b50*/  USEL UR7, URZ, 0x1, UP0 ;  /* 0x00000001ff077887 */ /* 0x000fe40008000000 */
[----:B------:R-:W-:-:S04]  /*2b60*/  USEL UR6, UR6, URZ, UP0 ;  /* 0x000000ff06067287 */ /* 0x000fc80008000000 */
[----:B------:R-:W-:Y:S01]  /*2b70*/  ULEA UR5, UR6, UR4, 0x3 ;  /* 0x0000000406057291 */ /* 0x000fe2000f8e18ff */
[----:B------:R-:W-:-:S04]  /*2b80*/  LOP3.LUT R2, R2, UR7, RZ, 0x3c, !PT ;  /* 0x0000000702027c12 */ /* 0x000fc8000f8e3cff */
[----:B-1----:R-:W-:-:S04]  /*2b90*/  SHF.L.U32 R3, R2, 0x1f, RZ ;  /* 0x0000001f02037819 */ /* 0x002fc800000006ff */
[----:B------:R-:W1:Y:S02]  /*2ba0*/  SYNCS.PHASECHK.TRANS64.TRYWAIT P0, [UR5], R3 ;  /* 0x00000003ff0075a7 */ /* 0x000e640008001105 */
[----:B-1----:R-:W-:Y:S05]  /*2bb0*/  @!P0 BRA `(.L_x_42) ;  /* 0x0000007c00508947 */ /* 0x002fea0003800000 */
.L_x_180:
[----:B------:R-:W-:-:S04]  /*2bc0*/  UIADD3 UR6, UPT, UPT, UR6, 0x1, URZ ;  /* 0x0000000106067890 */ /* 0x000fc8000fffe0ff */
[----:B------:R-:W-:-:S04]  /*2bd0*/  UISETP.NE.AND UP0, UPT, UR6, 0x4, UPT ;  /* 0x000000040600788c */ /* 0x000fc8000bf05270 */
[----:B------:R-:W-:Y:S02]  /*2be0*/  USEL UR5, URZ, 0x1, UP0 ;  /* 0x00000001ff057887 */ /* 0x000fe40008000000 */
[----:B------:R-:W-:-:S04]  /*2bf0*/  USEL UR6, UR6, URZ, UP0 ;  /* 0x000000ff06067287 */ /* 0x000fc80008000000 */
[----:B------:R-:W-:Y:S01]  /*2c00*/  ULEA UR6, UR6, UR4, 0x3 ;  /* 0x0000000406067291 */ /* 0x000fe2000f8e18ff */
[----:B------:R-:W-:-:S04]  /*2c10*/  LOP3.LUT R2, R2, UR5, RZ, 0x3c, !PT ;  /* 0x0000000502027c12 */ /* 0x000fc8000f8e3cff */
[----:B------:R-:W-:Y:S01]  /*2c20*/  SHF.L.U32 R2, R2, 0x1f, RZ ;  /* 0x0000001f02027819 */ /* 0x000fe200000006ff */
[----:B-1--4-:R-:W-:-:S07]  /*2c30*/  IMAD.U32 R0, RZ, RZ, UR6 ;  /* 0x00000006ff007e24 */ /* 0x012fce000f8e00ff */
.L_x_43:
[----:B-1----:R1:W2:Y:S02]  /*2c40*/  SYNCS.PHASECHK.TRANS64.TRYWAIT P0, [R0+URZ], R2 ;  /* 0x00000002000075a7 */ /* 0x0022a400080011ff */
[----:B--2---:R-:W-:Y:S05]  /*2c50*/  @!P0 NANOSLEEP.SYNCS 0x989680 ;  /* 0x009896800000895d */ /* 0x004fea0003900000 */
[----:B------:R-:W2:Y:S02]  /*2c60*/  @!P0 SYNCS.PHASECHK.TRANS64 P0, [R0+URZ], R2 ;  /* 0x00000002000085a7 */ /* 0x000ea400080010ff */
[----:B--2---:R-:W-:Y:S05]  /*2c70*/  @P0 EXIT ;  /* 0x000000000000094d */ /* 0x004fea0003800000 */
[----:B------:R-:W-:Y:S05]  /*2c80*/  BRA `(.L_x_43) ;  /* 0xfffffffc00ec7947 */ /* 0x000fea000383ffff */
.L_x_17:
[----:B------:R-:W-:-:S04]  /*2c90*/  UISETP.NE.AND UP1, UPT, UR37, URZ, UPT ;  /* 0x000000ff2500728c */ /* 0x000fc8000bf25270 */
[----:B------:R-:W-:-:S09]  /*2ca0*/  UISETP.NE.OR UP1, UPT, UR8, 0x1, UP1 ;  /* 0x000000010800788c */ /* 0x000fd20008f25670 */
[----:B------:R-:W-:Y:S05]  /*2cb0*/  BRA.U UP1, `(.L_x_44) ;  /* 0x0000000501487547 */ /* 0x000fea000b800000 */
[----:B------:R-:W-:Y:S01]  /*2cc0*/  ISETP.NE.AND P2, PT, R2, RZ, PT ;  /* 0x000000ff0200720c */ /* 0x000fe20003f45270 */
[----:B------:R-:W-:Y:S01]  /*2cd0*/  IMAD.MOV.U32 R12, RZ, RZ, 0x1 ;  /* 0x00000001ff0c7424 */ /* 0x000fe200078e00ff */
[----:B------:R-:W-:Y:S02]  /*2ce0*/  CS2R R10, SRZ ;  /* 0x00000000000a7805 */ /* 0x000fe4000001ff00 */
[----:B------:R-:W-:Y:S01]  /*2cf0*/  CS2R R8, SRZ ;  /* 0x0000000000087805 */ /* 0x000fe2000001ff00 */
[----:B------:R-:W-:Y:S01]  /*2d00*/  UMOV UR4, 0x400 ;  /* 0x0000040000047882 */ /* 0x000fe20000000000 */
[----:B------:R-:W-:Y:S01]  /*2d10*/  UMOV UR6, URZ ;  /* 0x000000ff00067c82 */ /* 0x000fe20008000000 */
[----:B------:R-:W-:-:S12]  /*2d20*/  ULEA UR37, UR37, UR4, 0x18 ;  /* 0x0000000425257291 */ /* 0x000fd8000f8ec0ff */
.L_x_48:
[----:B------:R-:W-:Y:S02]  /*2d30*/  LEA R0, R8, UR37, 0x3 ;  /* 0x0000002508007c11 */ /* 0x000fe4000f8e18ff */
[----:B------:R-:W-:-:S03]  /*2d40*/  SHF.L.U32 R4, R9, 0x1f, RZ ;  /* 0x0000001f09047819 */ /* 0x000fc600000006ff */
[----:B------:R-:W-:Y:S01]  /*2d50*/  VIADD R5, R0, 0x100 ;  /* 0x0000010000057836 */ /* 0x000fe20000000000 */
[----:B------:R-:W1:Y:S02]  /*2d60*/  SYNCS.PHASECHK.TRANS64.TRYWAIT P0, [R0+URZ+0xf0], R4 ;  /* 0x0000f004000075a7 */ /* 0x000e6400080011ff */
[----:B-1----:R-:W-:Y:S05]  /*2d70*/  @!P0 BRA `(.L_x_45) ;  /* 0x0000007800f88947 */ /* 0x002fea0003800000 */
.L_x_181:
[----:B------:R-:W-:Y:S01]  /*2d80*/  ULEA UR5, UR6, UR37, 0x3 ;  /* 0x0000002506057291 */ /* 0x000fe2000f8e18ff */
[----:B-1----:R-:W-:Y:S01]  /*2d90*/  PRMT R0, RZ, 0x654, R5 ;  /* 0x00000654ff007816 */ /* 0x002fe20000000005 */
[----:B------:R-:W-:Y:S01]  /*2da0*/  @!P2 IMAD.MOV.U32 R4, RZ, RZ, 0x10 ;  /* 0x00000010ff04a424 */ /* 0x000fe200078e00ff */
[----:B------:R-:W-:Y:S01]  /*2db0*/  SHF.L.U32 R5, R12, 0x1f, RZ ;  /* 0x0000001f0c057819 */ /* 0x000fe200000006ff */
[----:B------:R-:W-:Y:S01]  /*2dc0*/  UIADD3 UR4, UPT, UPT, UR5, 0x90, URZ ;  /* 0x0000009005047890 */ /* 0x000fe2000fffe0ff */
[----:B------:R1:W-:Y:S05]  /*2dd0*/  SYNCS.ARRIVE.TRANS64.RED.A1T0 RZ, [R0+URZ], RZ ;  /* 0x000000ff00ff79a7 */ /* 0x0003ea00081004ff */
[----:B------:R-:W-:Y:S01]  /*2de0*/  IMAD.U32 R6, RZ, RZ, UR4 ;  /* 0x00000004ff067e24 */ /* 0x000fe2000f8e00ff */
[----:B------:R-:W2:Y:S04]  /*2df0*/  SYNCS.PHASECHK.TRANS64.TRYWAIT P0, [UR5+0xa0], R5 ;  /* 0x0000a005ff0075a7 */ /* 0x000ea80008001105 */
[----:B------:R-:W-:Y:S01]  /*2e00*/  PRMT R6, R2, 0x654, R6 ;  /* 0x0000065402067816 */ /* 0x000fe20000000006 */
[----:B-12---:R-:W-:Y:S06]  /*2e10*/  @!P0 BRA `(.L_x_46) ;  /* 0x0000007800e48947 */ /* 0x006fec0003800000 */
.L_x_183:
[----:B------:R-:W-:Y:S01]  /*2e20*/  ULEA UR4, UR6, UR37, 0x4 ;  /* 0x0000002506047291 */ /* 0x000fe2000f8e20ff */
[----:B------:R-:W-:Y:S01]  /*2e30*/  SEL R3, R6, R3, !P2 ;  /* 0x0000000306037207 */ /* 0x000fe20005000000 */
[----:B------:R-:W-:Y:S01]  /*2e40*/  UIADD3 UR5, UPT, UPT, UR5, 0x90, URZ ;  /* 0x0000009005057890 */ /* 0x000fe2000fffe0ff */
[----:B-1----:R-:W-:Y:S01]  /*2e50*/  LEA R0, R11, UR37, 0x3 ;  /* 0x000000250b007c11 */ /* 0x002fe2000f8e18ff */
[----:B------:R-:W-:Y:S01]  /*2e60*/  UIADD3 UR4, UPT, UPT, UR4, 0x120, URZ ;  /* 0x0000012004047890 */ /* 0x000fe2000fffe0ff */
[----:B------:R1:W-:Y:S01]  /*2e70*/  @!P2 SYNCS.ARRIVE.TRANS64.RED RZ, [R3+URZ], R4 ;  /* 0x0000000403ffa9a7 */ /* 0x0003e200080004ff */
[----:B------:R-:W-:Y:S01]  /*2e80*/  UIADD3 UR6, UPT, UPT, UR6, 0x1, URZ ;  /* 0x0000000106067890 */ /* 0x000fe2000fffe0ff */
[----:B------:R-:W-:-:S03]  /*2e90*/  VIADD R8, R8, 0x1 ;  /* 0x0000000108087836 */ /* 0x000fc60000000000 */
[----:B------:R-:W-:Y:S02]  /*2ea0*/  UISETP.NE.AND UP0, UPT, UR6, 0x2, UPT ;  /* 0x000000020600788c */ /* 0x000fe4000bf05270 */
[----:B------:R-:W-:Y:S01]  /*2eb0*/  ISETP.NE.AND P0, PT, R8, 0x2, PT ;  /* 0x000000020800780c */ /* 0x000fe20003f05270 */
[----:B------:R-:W-:Y:S06]  /*2ec0*/  UGETNEXTWORKID.BROADCAST [UR4], [UR5] ;  /* 0x00000000040073ca */ /* 0x000fec0008000100 */
[----:B------:R-:W-:Y:S02]  /*2ed0*/  USEL UR4, URZ, 0x1, UP0 ;  /* 0x00000001ff047887 */ /* 0x000fe40008000000 */
[----:B------:R-:W-:-:S04]  /*2ee0*/  USEL UR6, UR6, URZ, UP0 ;  /* 0x000000ff06067287 */ /* 0x000fc80008000000 */
[----:B------:R-:W-:Y:S02]  /*2ef0*/  LOP3.LUT R12, R12, UR4, RZ, 0x3c, !PT ;  /* 0x000000040c0c7c12 */ /* 0x000fe4000f8e3cff */
[----:B-1----:R-:W-:-:S04]  /*2f00*/  SHF.L.U32 R4, R10, 0x1f, RZ ;  /* 0x0000001f0a047819 */ /* 0x002fc800000006ff */
[----:B------:R-:W1:Y:S02]  /*2f10*/  SYNCS.PHASECHK.TRANS64.TRYWAIT P1, [R0+URZ+0x90], R4 ;  /* 0x00009004000075a7 */ /* 0x000e6400080211ff */
[----:B-1----:R-:W-:Y:S05]  /*2f20*/  @!P1 BRA `(.L_x_47) ;  /* 0x0000007800b89947 */ /* 0x002fea0003800000 */
.L_x_184:
[C---:B-1----:R-:W-:Y:S01]  /*2f30*/  LEA R4, R11.reuse, UR37, 0x4 ;  /* 0x000000250b047c11 */ /* 0x042fe2000f8e20ff */
[----:B------:R-:W-:Y:S01]  /*2f40*/  VIADD R0, R0, 0xa0 ;  /* 0x000000a000007836 */ /* 0x000fe20000000000 */
[----:B------:R-:W-:Y:S01]  /*2f50*/  SEL R8, R8, RZ, P0 ;  /* 0x000000ff08087207 */ /* 0x000fe20000000000 */
[----:B------:R-:W-:-:S03]  /*2f60*/  VIADD R11, R11, 0x1 ;  /* 0x000000010b0b7836 */ /* 0x000fc60000000000 */
[----:B------:R-:W1:Y:S01]  /*2f70*/  LDS.128 R4, [R4+0x120] ;  /* 0x0001200004047984 */ /* 0x000e620000000c00 */
[----:B------:R-:W-:Y:S02]  /*2f80*/  PRMT R0, RZ, 0x654, R0 ;  /* 0x00000654ff007816 */ /* 0x000fe40000000000 */
[C---:B------:R-:W-:Y:S01]  /*2f90*/  ISETP.NE.AND P1, PT, R11.reuse, 0x2, PT ;  /* 0x000000020b00780c */ /* 0x040fe20003f25270 */
[----:B------:R-:W-:Y:S01]  /*2fa0*/  @!PT LDS RZ, [RZ] ;  /* 0x00000000fffff984 */ /* 0x000fe20000000800 */
[----:B------:R-:W-:Y:S01]  /*2fb0*/  @!PT LDS RZ, [RZ] ;  /* 0x00000000fffff984 */ /* 0x000fe20000000800 */
[----:B------:R-:W-:Y:S01]  /*2fc0*/  @!PT LDS RZ, [RZ] ;  /* 0x00000000fffff984 */ /* 0x000fe20000000800 */
[----:B------:R-:W-:Y:S01]  /*2fd0*/  @!PT LDS RZ, [RZ] ;  /* 0x00000000fffff984 */ /* 0x000fe20000000800 */
[----:B------:R2:W-:Y:S06]  /*2fe0*/  MEMBAR.ALL.CTA ;  /* 0x0000000000007992 */ /* 0x0005ec0000008000 */
[----:B--2---:R-:W2:Y:S01]  /*2ff0*/  FENCE.VIEW.ASYNC.S ;  /* 0x00000000000073c6 */ /* 0x004ea20000000000 */
[----:B------:R-:W-:Y:S01]  /*3000*/  SEL R11, R11, RZ, P1 ;  /* 0x000000ff0b0b7207 */ /* 0x000fe20000800000 */
[----:B--2---:R2:W-:Y:S01]  /*3010*/  SYNCS.ARRIVE.TRANS64.RED.A1T0 RZ, [R0+URZ], RZ ;  /* 0x000000ff00ff79a7 */ /* 0x0045e200081004ff */
[----:B-1----:R-:W-:-:S02]  /*3020*/  LOP3.LUT P3, RZ, R6, 0x1, RZ, 0xc0, !PT ;  /* 0x0000000106ff7812 */ /* 0x002fc4000786c0ff */
[----:B------:R-:W-:-:S04]  /*3030*/  SEL R4, RZ, 0x1, P1 ;  /* 0x00000001ff047807 */ /* 0x000fc80000800000 */
[----:B------:R-:W-:Y:S02]  /*3040*/  LOP3.LUT R10, R10, R4, RZ, 0x3c, !PT ;  /* 0x000000040a0a7212 */ /* 0x000fe400078e3cff */
[----:B--2---:R-:W-:-:S04]  /*3050*/  SEL R0, RZ, 0x1, P0 ;  /* 0x00000001ff007807 */ /* 0x004fc80000000000 */
[----:B------:R-:W-:Y:S01]  /*3060*/  LOP3.LUT R9, R9, R0, RZ, 0x3c, !PT ;  /* 0x0000000009097212 */ /* 0x000fe200078e3cff */
[----:B------:R-:W-:Y:S06]  /*3070*/  @P3 BRA `(.L_x_48) ;  /* 0xfffffffc002c3947 */ /* 0x000fec000383ffff */
[----:B------:R-:W-:Y:S01]  /*3080*/  ULEA UR5, UR6, UR37, 0x3 ;  /* 0x0000002506057291 */ /* 0x000fe2000f8e18ff */
[----:B------:R-:W-:-:S08]  /*3090*/  SHF.L.U32 R2, R12, 0x1f, RZ ;  /* 0x0000001f0c027819 */ /* 0x000fd000000006ff */
[----:B------:R-:W1:Y:S02]  /*30a0*/  SYNCS.PHASECHK.TRANS64 P0, [UR5+0xa0], R2 ;  /* 0x0000a002ff0075a7 */ /* 0x000e640008001005 */
[----:B-1----:R-:W-:Y:S05]  /*30b0*/  @P0 BRA `(.L_x_49) ;  /* 0x0000000000080947 */ /* 0x002fea0003800000 */
[----:B------:R-:W1:Y:S02]  /*30c0*/  SYNCS.PHASECHK.TRANS64.TRYWAIT P0, [UR5+0xa0], R2 ;  /* 0x0000a002ff0075a7 */ /* 0x000e640008001105 */
[----:B-1----:R-:W-:Y:S05]  /*30d0*/  @!P0 BRA `(.L_x_50) ;  /* 0x0000007800608947 */ /* 0x002fea0003800000 */
.L_x_49:
[----:B------:R-:W-:-:S04]  /*30e0*/  UIADD3 UR4, UPT, UPT, UR6, 0x1, URZ ;  /* 0x0000000106047890 */ /* 0x000fc8000fffe0ff */
[----:B------:R-:W-:-:S04]  /*30f0*/  UISETP.NE.AND UP0, UPT, UR4, 0x2, UPT ;  /* 0x000000020400788c */ /* 0x000fc8000bf05270 */
[----:B------:R-:W-:Y:S02]  /*3100*/  USEL UR7, URZ, 0x1, UP0 ;  /* 0x00000001ff077887 */ /* 0x000fe40008000000 */
[----:B------:R-:W-:-:S04]  /*3110*/  USEL UR4, UR4, URZ, UP0 ;  /* 0x000000ff04047287 */ /* 0x000fc80008000000 */
[----:B------:R-:W-:Y:S01]  /*3120*/  ULEA UR4, UR4, UR37, 0x3 ;  /* 0x0000002504047291 */ /* 0x000fe2000f8e18ff */
[----:B-1----:R-:W-:-:S04]  /*3130*/  LOP3.LUT R2, R12, UR7, RZ, 0x3c, !PT ;  /* 0x000000070c027c12 */ /* 0x002fc8000f8e3cff */
[----:B------:R-:W-:-:S04]  /*3140*/  SHF.L.U32 R0, R2, 0x1f, RZ ;  /* 0x0000001f02007819 */ /* 0x000fc800000006ff */
[----:B------:R-:W1:Y:S02]  /*3150*/  SYNCS.PHASECHK.TRANS64 P0, [UR4+0xa0], R0 ;  /* 0x0000a000ff0075a7 */ /* 0x000e640008001004 */
[----:B-1----:R-:W-:Y:S05]  /*3160*/  @P0 EXIT ;  /* 0x000000000000094d */ /* 0x002fea0003800000 */
[----:B------:R-:W-:Y:S02]  /*3170*/  SHF.L.U32 R2, R2, 0x1f, RZ ;  /* 0x0000001f02027819 */ /* 0x000fe400000006ff */
[----:B------:R-:W-:-:S07]  /*3180*/  MOV R0, UR4 ;  /* 0x0000000400007c02 */ /* 0x000fce0008000f00 */
.L_x_51:
[----:B-1----:R1:W2:Y:S02]  /*3190*/  SYNCS.PHASECHK.TRANS64.TRYWAIT P0, [R0+URZ+0xa0], R2 ;  /* 0x0000a002000075a7 */ /* 0x0022a400080011ff */
[----:B--2---:R-:W-:Y:S05]  /*31a0*/  @!P0 NANOSLEEP.SYNCS 0x989680 ;  /* 0x009896800000895d */ /* 0x004fea0003900000 */
[----:B------:R-:W2:Y:S02]  /*31b0*/  @!P0 SYNCS.PHASECHK.TRANS64 P0, [R0+URZ+0xa0], R2 ;  /* 0x0000a002000085a7 */ /* 0x000ea400080010ff */
[----:B--2---:R-:W-:Y:S05]  /*31c0*/  @P0 EXIT ;  /* 0x000000000000094d */ /* 0x004fea0003800000 */
[----:B------:R-:W-:Y:S05]  /*31d0*/  BRA `(.L_x_51) ;  /* 0xfffffffc00ec7947 */ /* 0x000fea000383ffff */
.L_x_44:
[----:B------:R-:W-:-:S09]  /*31e0*/  UISETP.NE.AND UP1, UPT, UR8, URZ, UPT ;  /* 0x000000ff0800728c */ /* 0x000fd2000bf25270 */
[----:B------:R-:W-:Y:S05]  /*31f0*/  BRA.U UP1, `(.L_x_52) ;  /* 0x0000000d01cc7547 */ /* 0x000fea000b800000 */
[----:B------:R-:W-:Y:S01]  /*3200*/  UMOV UR4, 0x40 ;  /* 0x0000004000047882 */ /* 0x000fe20000000000 */
[----:B------:R-:W-:Y:S01]  /*3210*/  NOP ;  /* 0x0000000000007918 */ /* 0x000fe20000000000 */
[----:B------:R-:W-:Y:S01]  /*3220*/  ULEA UR4, UR37, UR4, 0x18 ;  /* 0x0000000425047291 */ /* 0x000fe2000f8ec0ff */
[----:B------:R-:W-:Y:S02]  /*3230*/  UMOV UR5, 0x400 ;  /* 0x0000040000057882 */ /* 0x000fe40000000000 */
[----:B------:R-:W-:-:S06]  /*3240*/  ULEA UR37, UR37, UR5, 0x18 ;  /* 0x0000000525257291 */ /* 0x000fcc000f8ec0ff */
[----:B------:R-:W1:Y:S02]  /*3250*/  LDS.U8 R0, [UR4+0x1c] ;  /* 0x00001c04ff007984 */ /* 0x000e640008000000 */
[----:B-1----:R-:W-:-:S13]  /*3260*/  ISETP.NE.AND P0, PT, R0, RZ, PT ;  /* 0x000000ff0000720c */ /* 0x002fda0003f05270 */
[----:B------:R-:W-:Y:S05]  /*3270*/  @P0 BRA `(.L_x_53) ;  /* 0x0000000000580947 */ /* 0x000fea0003800000 */
[----:B------:R-:W-:-:S13]  /*3280*/  ELECT P0, URZ, PT ;  /* 0x0000000000ff782f */ /* 0x000fda0003800000 */
[----:B------:R-:W-:Y:S05]  /*3290*/  @!P0 BRA `(.L_x_54) ;  /* 0x0000000000608947 */ /* 0x000fea0003800000 */
[----:B------:R-:W-:Y:S01]  /*32a0*/  UMOV UR5, 0x10 ;  /* 0x0000001000057882 */ /* 0x000fe20000000000 */
[----:B------:R-:W-:Y:S01]  /*32b0*/  HFMA2 R0, -RZ, RZ, 0, 5.9604644775390625e-08 ;  /* 0x00000001ff007431 */ /* 0x000fe200000001ff */
[----:B------:R-:W-:-:S03]  /*32c0*/  MOV R2, 0xffff ;  /* 0x0000ffff00027802 */ /* 0x000fc60000000f00 */
[----:B------:R-:W-:Y:S04]  /*32d0*/  DEPBAR.LE SB1, 0x36 ;  /* 0x00009d800000791a */ /* 0x000fe80000000000 */
[----:B------:R-:W1:Y:S02]  /*32e0*/  UTCATOMSWS.FIND_AND_SET.ALIGN UP0, UR5, UR5 ;  /* 0x00000005000575e3 */ /* 0x000e640008000800 */
[----:B-1----:R-:W-:Y:S01]  /*32f0*/  MOV R3, UR5 ;  /* 0x0000000500037c02 */ /* 0x002fe20008000f00 */
[----:B------:R-:W-:Y:S06]  /*3300*/  BRA.U UP0, `(.L_x_55) ;  /* 0x0000000100187547 */ /* 0x000fec000b800000 */
.L_x_56:
[----:B------:R-:W-:Y:S05]  /*3310*/  NANOSLEEP 0x64 ;  /* 0x000000640000795d */ /* 0x000fea0003800000 */
[----:B------:R-:W-:-:S05]  /*3320*/  UMOV UR5, 0x10 ;  /* 0x0000001000057882 */ /* 0x000fca0000000000 */
[----:B------:R-:W-:Y:S04]  /*3330*/  DEPBAR.LE SB1, 0x36 ;  /* 0x00009d800000791a */ /* 0x000fe80000000000 */
[----:B------:R-:W1:Y:S02]  /*3340*/  UTCATOMSWS.FIND_AND_SET.ALIGN UP0, UR5, UR5 ;  /* 0x00000005000575e3 */ /* 0x000e640008000800 */
[----:B-1----:R-:W-:Y:S01]  /*3350*/  MOV R3, UR5 ;  /* 0x0000000500037c02 */ /* 0x002fe20008000f00 */
[----:B------:R-:W-:Y:S05]  /*3360*/  BRA.U !UP0, `(.L_x_56) ;  /* 0xfffffffd08e87547 */ /* 0x000fea000b83ffff */
.L_x_55:
[-C--:B------:R-:W-:Y:S02]  /*3370*/  SHF.L.U32 R2, R2, R3.reuse, RZ ;  /* 0x0000000302027219 */ /* 0x080fe400000006ff */
[----:B------:R-:W-:Y:S01]  /*3380*/  SHF.L.U32 R0, R0, R3, RZ ;  /* 0x0000000300007219 */ /* 0x000fe200000006ff */
[----:B------:R-:W-:Y:S02]  /*3390*/  IMAD.SHL.U32 R3, R3, 0x20, RZ ;  /* 0x0000002003037824 */ /* 0x000fe400078e00ff */
[----:B------:R1:W-:Y:S04]  /*33a0*/  ATOMS.OR RZ, [UR4+0x14], R2 ;  /* 0x00001402ffff798c */ /* 0x0003e8000b000004 */
[----:B------:R1:W-:Y:S04]  /*33b0*/  ATOMS.OR RZ, [UR4+0x18], R0 ;  /* 0x00001800ffff798c */ /* 0x0003e8000b000004 */
[----:B------:R1:W-:Y:S01]  /*33c0*/  STS [UR37+0x140], R3 ;  /* 0x00014003ff007988 */ /* 0x0003e20008000825 */
[----:B------:R-:W-:Y:S05]  /*33d0*/  BRA `(.L_x_54) ;  /* 0x0000000000107947 */ /* 0x000fea0003800000 */
.L_x_53:
[----:B------:R-:W-:Y:S02]  /*33e0*/  MOV R0, 0xffffffff ;  /* 0xffffffff00007802 */ /* 0x000fe40000000f00 */
[----:B------:R-:W-:-:S03]  /*33f0*/  MOV R2, 0x3420 ;  /* 0x0000342000027802 */ /* 0x000fc60000000f00 */
[----:B------:R1:W-:Y:S04]  /*3400*/  STS [UR37+0x140], R0 ;  /* 0x00014000ff007988 */ /* 0x0003e80008000825 */
[----:B-1-3-5:R-:W-:Y:S05]  /*3410*/  CALL.REL.NOINC `($__internal_1_$__cuda_sm10x_tcgen05_guardrail_trap_phase_invalid_during_alloc) ;  /* 0x0000008000587944 */ /* 0x02afea0003c00000 */
.L_x_54:
[----:B------:R-:W-:Y:S05]  /*3420*/  WARPSYNC.ALL ;  /* 0x0000000000007948 */ /* 0x000fea0003800000 */
[----:B------:R-:W2:Y:S01]  /*3430*/  S2UR UR5, SR_CgaCtaId ;  /* 0x00000000000579c3 */ /* 0x000ea20000008800 */
[----:B------:R-:W-:Y:S01]  /*3440*/  UMOV UR4, 0x400 ;  /* 0x0000040000047882 */ /* 0x000fe20000000000 */
[----:B------:R-:W-:-:S06]  /*3450*/  NOP ;  /* 0x0000000000007918 */ /* 0x000fcc0000000000 */
[----:B------:R-:W-:Y:S06]  /*3460*/  BAR.ARV 0x6, 0xa0 ;  /* 0x0182800000007b1d */ /* 0x000fec0000002000 */
[----:B------:R-:W4:Y:S01]  /*3470*/  LDCU UR7, c[0x0][0x38c] ;  /* 0x00007180ff0777ac */ /* 0x000f220008000800 */
[----:B------:R-:W-:Y:S01]  /*3480*/  IMAD.MOV.U32 R11, RZ, RZ, 0x1 ;  /* 0x00000001ff0b7424 */ /* 0x000fe200078e00ff */
[----:B------:R-:W-:Y:S01]  /*3490*/  CS2R R8, SRZ ;  /* 0x0000000000087805 */ /* 0x000fe2000001ff00 */
[----:B------:R-:W-:Y:S01]  /*34a0*/  IMAD.MOV.U32 R10, RZ, RZ, RZ ;  /* 0x000000ffff0a7224 */ /* 0x000fe200078e00ff */
[----:B------:R-:W3:Y:S01]  /*34b0*/  LDCU UR6, c[0x0][0x38c] ;  /* 0x00007180ff0677ac */ /* 0x000ee20008000800 */
[----:B------:R-:W-:Y:S01]  /*34c0*/  UMOV UR15, URZ ;  /* 0x000000ff000f7c82 */ /* 0x000fe20008000000 */
[----:B------:R-:W-:Y:S01]  /*34d0*/  UMOV UR14, URZ ;  /* 0x000000ff000e7c82 */ /* 0x000fe20008000000 */
[----:B--2---:R-:W-:Y:S01]  /*34e0*/  ULEA UR5, UR5, UR4, 0x18 ;  /* 0x0000000405057291 */ /* 0x004fe2000f8ec0ff */
[----:B------:R-:W-:Y:S01]  /*34f0*/  UMOV UR24, 0x0 ;  /* 0x0000000000187882 */ /* 0x000fe20000000000 */
[----:B------:R-:W-:-:S02]  /*3500*/  UMOV UR25, 0x4410910 ;  /* 0x0441091000197882 */ /* 0x000fc40000000000 */
[----:B------:R-:W-:Y:S02]  /*3510*/  UIADD3 UR10, UPT, UPT, UR5, 0x8800, URZ ;  /* 0x00008800050a7890 */ /* 0x000fe4000fffe0ff */
[----:B------:R-:W-:Y:S02]  /*3520*/  UIADD3 UR11, UPT, UPT, UR5, 0x10800, URZ ;  /* 0x00010800050b7890 */ /* 0x000fe4000fffe0ff */
[----:B----4-:R-:W-:Y:S01]  /*3530*/  UIADD3 UR7, UPT, UPT, UR7, 0x1f, URZ ;  /* 0x0000001f07077890 */ /* 0x010fe2000fffe0ff */
[----:B-1----:R-:W1:Y:S01]  /*3540*/  LDS R0, [UR5+0x140] ;  /* 0x00014005ff007984 */ /* 0x002e620008000800 */
[----:B------:R-:W-:Y:S02]  /*3550*/  USHF.R.U32.HI UR10, URZ, 0x4, UR10 ;  /* 0x00000004ff0a7899 */ /* 0x000fe4000801160a */
[----:B------:R-:W-:Y:S02]  /*3560*/  USHF.R.S32.HI UR4, URZ, 0x1f, UR7 ;  /* 0x0000001fff047899 */ /* 0x000fe40008011407 */
[----:B------:R-:W-:-:S02]  /*3570*/  USHF.R.U32.HI UR11, URZ, 0x4, UR11 ;  /* 0x00000004ff0b7899 */ /* 0x000fc4000801160b */
[----:B------:R-:W-:Y:S02]  /*3580*/  ULEA.HI UR4, UR4, UR7, URZ, 0x5 ;  /* 0x0000000704047291 */ /* 0x000fe4000f8f28ff */
[----:B------:R-:W-:Y:S02]  /*3590*/  ULOP3.LUT UR10, UR10, 0x3fff, URZ, 0xc0, !UPT ;  /* 0x00003fff0a0a7892 */ /* 0x000fe4000f8ec0ff */
[----:B------:R-:W-:Y:S02]  /*35a0*/  USHF.R.S32.HI UR4, URZ, 0x5, UR4 ;  /* 0x00000005ff047899 */ /* 0x000fe40008011404 */
[----:B------:R-:W-:Y:S02]  /*35b0*/  ULOP3.LUT UR11, UR11, 0x3fff, URZ, 0xc0, !UPT ;  /* 0x00003fff0b0b7892 */ /* 0x000fe4000f8ec0ff */
[----:B------:R-:W-:Y:S01]  /*35c0*/  UISETP.LT.AND UP0, UPT, UR4, 0x1, UPT ;  /* 0x000000010400788c */ /* 0x000fe2000bf01270 */
[----:B------:R-:W-:Y:S01]  /*35d0*/  UMOV UR22, 0x0 ;  /* 0x0000000000167882 */ /* 0x000fe20000000000 */
[----:B------:R-:W-:-:S02]  /*35e0*/  UMOV UR23, 0x4410910 ;  /* 0x0441091000177882 */ /* 0x000fc40000000000 */
[----:B------:R-:W-:Y:S02]  /*35f0*/  USEL UR9, UR4, 0x1, !UP0 ;  /* 0x0000000104097887 */ /* 0x000fe4000c000000 */
[----:B------:R-:W-:Y:S02]  /*3600*/  ULOP3.LUT UR10, UR10, 0x10000, URZ, 0xfc, !UPT ;  /* 0x000100000a0a7892 */ /* 0x000fe4000f8efcff */
[----:B------:R-:W-:Y:S02]  /*3610*/  ULOP3.LUT UR11, UR11, 0x1000000, URZ, 0xfc, !UPT ;  /* 0x010000000b0b7892 */ /* 0x000fe4000f8efcff */
[----:B------:R-:W-:Y:S02]  /*3620*/  UIADD3 UR9, UPT, UPT, -UR9, URZ, URZ ;  /* 0x000000ff09097290 */ /* 0x000fe4000fffe1ff */
[----:B---3--:R-:W-:Y:S01]  /*3630*/  UISETP.GE.AND UP3, UPT, UR6, 0x1, UPT ;  /* 0x000000010600788c */ /* 0x008fe2000bf66270 */
[----:B------:R-:W-:Y:S01]  /*3640*/  UMOV UR20, 0x0 ;  /* 0x0000000000147882 */ /* 0x000fe20000000000 */
[----:B------:R-:W-:Y:S01]  /*3650*/  UMOV UR21, 0x4410910 ;  /* 0x0441091000157882 */ /* 0x000fe20000000000 */
[----:B------:R-:W-:Y:S01]  /*3660*/  UMOV UR18, 0x0 ;  /* 0x0000000000127882 */ /* 0x000fe20000000000 */
[----:B------:R-:W-:Y:S01]  /*3670*/  UMOV UR19, 0x4410910 ;  /* 0x0441091000137882 */ /* 0x000fe20000000000 */
[----:B-1----:R-:W-:-:S15]  /*3680*/  R2UR UR16, R0 ;  /* 0x00000000001072ca */ /* 0x002fde00000e0000 */
.L_x_63:
[----:B------:R-:W-:Y:S02]  /*3690*/  LEA R0, R10, UR5, 0x3 ;  /* 0x000000050a007c11 */ /* 0x000fe4000f8e18ff */
[----:B------:R-:W-:Y:S02]  /*36a0*/  SHF.L.U32 R2, R9, 0x1f, RZ ;  /* 0x0000001f09027819 */ /* 0x000fe400000006ff */
[----:B------:R-:W-:Y:S01]  /*36b0*/  PLOP3.LUT P0, PT, PT, PT, UP3, 0x80, 0x8 ;  /* 0x000000000008781c */ /* 0x000fe20003f0f038 */
[----:B------:R-:W-:Y:S01]  /*36c0*/  VIADD R3, R0, 0xa0 ;  /* 0x000000a000037836 */ /* 0x000fe20000000000 */
[----:B-1----:R-:W1:Y:S02]  /*36d0*/  SYNCS.PHASECHK.TRANS64.TRYWAIT P1, [R0+URZ+0x90], R2 ;  /* 0x00009002000075a7 */ /* 0x002e6400080211ff */
[----:B-1-3--:R-:W-:Y:S09]  /*36e0*/  @!P1 BRA `(.L_x_57) ;  /* 0x0000007000f49947 */ /* 0x00aff20003800000 */
.L_x_186:
[----:B------:R-:W-:Y:S01]  /*36f0*/  LEA R4, R10, UR5, 0x4 ;  /* 0x000000050a047c11 */ /* 0x000fe2000f8e20ff */
[----:B------:R-:W-:Y:S01]  /*3700*/  @UP3 ULEA UR6, UR14, UR5, 0x3 ;  /* 0x000000050e063291 */ /* 0x000fe2000f8e18ff */
[----:B------:R-:W-:Y:S01]  /*3710*/  PLOP3.LUT P2, PT, PT, PT, PT, 0x80, 0x8 ;  /* 0x000000000008781c */ /* 0x000fe20003f4f070 */
[----:B------:R-:W-:Y:S01]  /*3720*/  ULEA UR7, UR15, UR5, 0x3 ;  /* 0x000000050f077291 */ /* 0x000fe2000f8e18ff */
[----:B------:R-:W-:Y:S02]  /*3730*/  PRMT R3, RZ, 0x654, R3 ;  /* 0x00000654ff037816 */ /* 0x000fe40000000003 */
[----:B------:R-:W2:Y:S01]  /*3740*/  LDS.128 R4, [R4+0x120] ;  /* 0x0001200004047984 */ /* 0x000ea20000000c00 */
[----:B-1----:R-:W-:Y:S02]  /*3750*/  @P0 SHF.L.U32 R2, R8, 0x1f, RZ ;  /* 0x0000001f08020819 */ /* 0x002fe400000006ff */
[----:B------:R-:W-:Y:S01]  /*3760*/  SHF.L.U32 R0, R11, 0x1f, RZ ;  /* 0x0000001f0b007819 */ /* 0x000fe200000006ff */
[----:B------:R-:W-:Y:S01]  /*3770*/  @!PT LDS RZ, [RZ] ;  /* 0x00000000fffff984 */ /* 0x000fe20000000800 */
[----:B------:R-:W-:Y:S01]  /*3780*/  @!PT LDS RZ, [RZ] ;  /* 0x00000000fffff984 */ /* 0x000fe20000000800 */
[----:B------:R-:W-:Y:S01]  /*3790*/  @!PT LDS RZ, [RZ] ;  /* 0x00000000fffff984 */ /* 0x000fe20000000800 */
[----:B------:R-:W-:Y:S01]  /*37a0*/  @!PT LDS RZ, [RZ] ;  /* 0x00000000fffff984 */ /* 0x000fe20000000800 */
[----:B------:R1:W-:Y:S06]  /*37b0*/  MEMBAR.ALL.CTA ;  /* 0x0000000000007992 */ /* 0x0003ec0000008000 */
[----:B-1----:R-:W1:Y:S02]  /*37c0*/  FENCE.VIEW.ASYNC.S ;  /* 0x00000000000073c6 */ /* 0x002e640000000000 */
[----:B-1----:R1:W-:Y:S01]  /*37d0*/  SYNCS.ARRIVE.TRANS64.RED.A1T0 RZ, [R3+URZ], RZ ;  /* 0x000000ff03ff79a7 */ /* 0x0023e200081004ff */
[----:B------:R1:W3:Y:S01]  /*37e0*/  @P0 SYNCS.PHASECHK.TRANS64.TRYWAIT P2, [UR6], R2 ;  /* 0x00000002ff0005a7 */ /* 0x0002e20008041106 */
[----:B------:R-:W-:Y:S01]  /*37f0*/  ULEA.HI UR6, UR15, UR15, URZ, 0x1 ;  /* 0x0000000f0f067291 */ /* 0x000fe2000f8f08ff */
[----:B--2---:R-:W-:-:S03]  /*3800*/  LOP3.LUT P1, RZ, R6, 0x1, RZ, 0xc0, !PT ;  /* 0x0000000106ff7812 */ /* 0x004fc6000782c0ff */
[----:B------:R-:W-:Y:S02]  /*3810*/  USHF.L.U32 UR8, UR6, 0x7, URZ ;  /* 0x0000000706087899 */ /* 0x000fe400080006ff */
[----:B------:R-:W-:Y:S02]  /*3820*/  ULOP3.LUT UR6, UR6, 0xffe, URZ, 0xc0, !UPT ;  /* 0x00000ffe06067892 */ /* 0x000fe4000f8ec0ff */
[----:B------:R-:W-:Y:S02]  /*3830*/  ULOP3.LUT UR8, UR8, 0xffffff00, URZ, 0xc0, !UPT ;  /* 0xffffff0008087892 */ /* 0x000fe4000f8ec0ff */
[----:B------:R-:W-:Y:S02]  /*3840*/  UIADD3 UR6, UPT, UPT, -UR6, UR15, URZ ;  /* 0x0000000f06067290 */ /* 0x000fe4000fffe1ff */
[----:B------:R-:W-:Y:S01]  /*3850*/  UIADD3 UR8, UPT, UPT, UR16, UR8, URZ ;  /* 0x0000000810087290 */ /* 0x000fe2000fffe0ff */
[----:B------:R-:W2:Y:S03]  /*3860*/  SYNCS.PHASECHK.TRANS64.TRYWAIT P0, [UR7+0xd0], R0 ;  /* 0x0000d000ff0075a7 */ /* 0x000ea60008001107 */
[----:B------:R-:W-:Y:S01]  /*3870*/  ULEA UR8, UR6, UR8, 0x14 ;  /* 0x0000000806087291 */ /* 0x000fe2000f8ea0ff */
[----:B-123--:R-:W-:Y:S11]  /*3880*/  @!P0 BRA `(.L_x_58) ;  /* 0x0000007000a08947 */ /* 0x00eff60003800000 */
.L_x_188:
[----:B------:R-:W-:Y:S01]  /*3890*/  IADD3 R10, PT, PT, R10, 0x1, RZ ;  /* 0x000000010a0a7810 */ /* 0x000fe20007ffe0ff */
[----:B------:R-:W-:Y:S06]  /*38a0*/  BRA.U !UP3, `(.L_x_59) ;  /* 0x000000010bc07547 */ /* 0x000fec000b800000 */
[----:B------:R-:W-:Y:S01]  /*38b0*/  UPLOP3.LUT UP4, UPT, UPT, UPT, UPT, 0x40, 0x4 ;  /* 0x000000000004789c */ /* 0x000fe20003f8e870 */
[----:B------:R-:W-:Y:S01]  /*38c0*/  UMOV UR13, UR9 ;  /* 0x00000009000d7c82 */ /* 0x000fe20008000000 */
[----:B------:R-:W-:Y:S01]  /*38d0*/  UMOV UR12, UR4 ;  /* 0x00000004000c7c82 */ /* 0x000fe20008000000 */
[----:B------:R-:W-:-:S08]  /*38e0*/  UMOV UR17, UR14 ;  /* 0x0000000e00117c82 */ /* 0x000fd00008000000 */
.L_x_62:
[----:B------:R-:W-:Y:S02]  /*38f0*/  UIADD3 UR13, UPT, UPT, UR13, 0x1, URZ ;  /* 0x000000010d0d7890 */ /* 0x000fe4000fffe0ff */
[----:B--2---:R-:W-:Y:S02]  /*3900*/  ULEA UR6, UR17, UR5, 0x3 ;  /* 0x0000000511067291 */ /* 0x004fe4000f8e18ff */
[----:B------:R-:W-:Y:S01]  /*3910*/  UISETP.NE.AND UP0, UPT, UR13, URZ, UPT ;  /* 0x000000ff0d00728c */ /* 0x000fe2000bf05270 */
[----:B---3--:R-:W-:Y:S10]  /*3920*/  @P2 BRA `(.L_x_60) ;  /* 0x00000000000c2947 */ /* 0x008ff40003800000 */
[----:B-1----:R-:W-:Y:S04]  /*3930*/  SHF.L.U32 R2, R8, 0x1f, RZ ;  /* 0x0000001f08027819 */ /* 0x002fe800000006ff */
[----:B------:R-:W1:Y:S02]  /*3940*/  SYNCS.PHASECHK.TRANS64.TRYWAIT P0, [UR6], R2 ;  /* 0x00000002ff0075a7 */ /* 0x000e640008001106 */
[----:B-1----:R-:W-:Y:S05]  /*3950*/  @!P0 BRA `(.L_x_61) ;  /* 0x0000007000848947 */ /* 0x002fea0003800000 */
.L_x_60:
[----:B------:R-:W-:Y:S01]  /*3960*/  UISETP.NE.AND UP1, UPT, UR12, 0x1, UPT ;  /* 0x000000010c00788c */ /* 0x000fe2000bf25270 */
[----:B------:R-:W-:Y:S01]  /*3970*/  PLOP3.LUT P2, PT, PT, PT, PT, 0x80, 0x8 ;  /* 0x000000000008781c */ /* 0x000fe20003f4f070 */
[----:B------:R-:W-:Y:S02]  /*3980*/  UIADD3 UR14, UPT, UPT, UR17, 0x1, URZ ;  /* 0x00000001110e7890 */ /* 0x000fe4000fffe0ff */
[----:B------:R-:W-:Y:S02]  /*3990*/  ULEA UR28, UR17, UR11, 0xb ;  /* 0x0000000b111c7291 */ /* 0x000fe4000f8e58ff */
[----:B------:R-:W-:Y:S01]  /*39a0*/  UISETP.NE.AND UP2, UPT, UR14, 0x4, UPT ;  /* 0x000000040e00788c */ /* 0x000fe2000bf45270 */
[----:B------:R-:W-:Y:S01]  /*39b0*/  PLOP3.LUT P0, PT, PT, PT, UP1, 0x80, 0x8 ;  /* 0x000000000008781c */ /* 0x000fe20003f0f018 */
[----:B------:R-:W-:Y:S02]  /*39c0*/  UIADD3 UR40, UPT, UPT, UR28, 0x40, URZ ;  /* 0x000000401c287890 */ /* 0x000fe4000fffe0ff */
[----:B------:R-:W-:Y:S02]  /*39d0*/  USEL UR27, URZ, 0x1, UP2 ;  /* 0x00000001ff1b7887 */ /* 0x000fe40009000000 */
[----:B------:R-:W-:Y:S02]  /*39e0*/  USEL UR14, UR14, URZ, UP2 ;  /* 0x000000ff0e0e7287 */ /* 0x000fe40009000000 */
[----:B------:R-:W-:Y:S02]  /*39f0*/  UIADD3 UR36, UPT, UPT, UR28, 0x80, URZ ;  /* 0x000000801c247890 */ /* 0x000fe4000fffe0ff */
[----:B------:R-:W-:Y:S01]  /*3a00*/  @UP1 ULEA UR26, UR14, UR5, 0x3 ;  /* 0x000000050e1a1291 */ /* 0x000fe2000f8e18ff */
[----:B------:R-:W-:Y:S01]  /*3a10*/  LOP3.LUT R8, R8, UR27, RZ, 0x3c, !PT ;  /* 0x0000001b08087c12 */ /* 0x000fe2000f8e3cff */
[----:B------:R-:W-:Y:S02]  /*3a20*/  UIADD3 UR32, UPT, UPT, UR28, 0xc0, URZ ;  /* 0x000000c01c207890 */ /* 0x000fe4000fffe0ff */
[----:B------:R-:W-:Y:S01]  /*3a30*/  UIADD3 UR6, UPT, UPT, UR6, 0x20, URZ ;  /* 0x0000002006067890 */ /* 0x000fe2000fffe0ff */
[----:B-1----:R-:W-:Y:S01]  /*3a40*/  @P0 SHF.L.U32 R0, R8, 0x1f, RZ ;  /* 0x0000001f08000819 */ /* 0x002fe200000006ff */
[----:B------:R-:W-:Y:S01]  /*3a50*/  UIADD3 UR12, UPT, UPT, UR12, -0x1, URZ ;  /* 0xffffffff0c0c7890 */ /* 0x000fe2000fffe0ff */
[----:B------:R-:W-:Y:S02]  /*3a60*/  UMOV UR29, 0x20004020 ;  /* 0x20004020001d7882 */ /* 0x000fe40000000000 */
[----:B------:R2:W3:Y:S01]  /*3a70*/  @P0 SYNCS.PHASECHK.TRANS64.TRYWAIT P2, [UR26], R0 ;  /* 0x00000000ff0005a7 */ /* 0x0004e2000804111a */
[----:B------:R-:W-:Y:S01]  /*3a80*/  ULEA UR26, UR17, UR10, 0x9 ;  /* 0x0000000a111a7291 */ /* 0x000fe2000f8e48ff */
[----:B------:R-:W-:Y:S01]  /*3a90*/  UMOV UR27, 0x40004040 ;  /* 0x40004040001b7882 */ /* 0x000fe20000000000 */
[----:B------:R-:W-:Y:S02]  /*3aa0*/  UMOV UR41, 0x20004020 ;  /* 0x2000402000297882 */ /* 0x000fe40000000000 */
[----:B------:R-:W-:Y:S02]  /*3ab0*/  UIADD3 UR38, UPT, UPT, UR26, 0x2, URZ ;  /* 0x000000021a267890 */ /* 0x000fe4000fffe0ff */
[----:B------:R-:W-:Y:S02]  /*3ac0*/  UIADD3 UR34, UPT, UPT, UR26, 0x4, URZ ;  /* 0x000000041a227890 */ /* 0x000fe4000fffe0ff */
[----:B------:R-:W-:Y:S01]  /*3ad0*/  UIADD3 UR30, UPT, UPT, UR26, 0x6, URZ ;  /* 0x000000061a1e7890 */ /* 0x000fe2000fffe0ff */
[----:B------:R2:W-:Y:S01]  /*3ae0*/  UTCHMMA gdesc[UR26], gdesc[UR28], tmem[UR8], tmem[UR24], idesc[UR25], UP4 ;  /* 0x00ff181c1a0075ea */ /* 0x0005e2000a000008 */
[----:B------:R-:W-:Y:S01]  /*3af0*/  UPLOP3.LUT UP4, UPT, UPT, UPT, UPT, 0x80, 0x8 ;  /* 0x000000000008789c */ /* 0x000fe20003f8f070 */
[----:B------:R-:W-:Y:S01]  /*3b00*/  UMOV UR39, 0x40004040 ;  /* 0x4000404000277882 */ /* 0x000fe20000000000 */
[----:B------:R-:W-:Y:S01]  /*3b10*/  UMOV UR37, 0x20004020 ;  /* 0x2000402000257882 */ /* 0x000fe20000000000 */
[----:B------:R2:W-:Y:S01]  /*3b20*/  UTCHMMA gdesc[UR38], gdesc[UR40], tmem[UR8], tmem[UR22], idesc[UR23], UPT ;  /* 0x00ff1628260075ea */ /* 0x0005e2000b800008 */
[----:B------:R-:W-:Y:S01]  /*3b30*/  UMOV UR35, 0x40004040 ;  /* 0x4000404000237882 */ /* 0x000fe20000000000 */
[----:B------:R-:W-:Y:S01]  /*3b40*/  UMOV UR33, 0x20004020 ;  /* 0x2000402000217882 */ /* 0x000fe20000000000 */
[----:B------:R-:W-:Y:S01]  /*3b50*/  UMOV UR31, 0x40004040 ;  /* 0x40004040001f7882 */ /* 0x000fe20000000000 */
[----:B------:R2:W-:Y:S01]  /*3b60*/  UTCHMMA gdesc[UR34], gdesc[UR36], tmem[UR8], tmem[UR20], idesc[UR21], UPT ;  /* 0x00ff1424220075ea */ /* 0x0005e2000b800008 */
[----:B------:R2:W-:Y:S01]  /*3b70*/  UTCHMMA gdesc[UR30], gdesc[UR32], tmem[UR8], tmem[UR18], idesc[UR19], UPT ;  /* 0x00ff12201e0075ea */ /* 0x0005e2000b800008 */
[----:B------:R2:W-:Y:S01]  /*3b80*/  UTCBAR [UR6], URZ ;  /* 0x000000ff060073e9 */ /* 0x0005e200080000ff */
[----:B------:R-:W-:Y:S01]  /*3b90*/  UMOV UR17, UR14 ;  /* 0x0000000e00117c82 */ /* 0x000fe20008000000 */
[----:B------:R-:W-:Y:S05]  /*3ba0*/  BRA.U UP0, `(.L_x_62) ;  /* 0xfffffffd00507547 */ /* 0x000fea000b83ffff */
.L_x_59:
[----:B------:R-:W-:Y:S01]  /*3bb0*/  UIADD3 UR15, UPT, UPT, UR15, 0x1, URZ ;  /* 0x000000010f0f7890 */ /* 0x000fe2000fffe0ff */
[C---:B------:R-:W-:Y:S01]  /*3bc0*/  ISETP.NE.AND P0, PT, R10.reuse, 0x2, PT ;  /* 0x000000020a00780c */ /* 0x040fe20003f05270 */
[----:B------:R-:W-:Y:S02]  /*3bd0*/  UIADD3 UR7, UPT, UPT, UR7, 0xb0, URZ ;  /* 0x000000b007077890 */ /* 0x000fe4000fffe0ff */
[----:B------:R-:W-:Y:S01]  /*3be0*/  UISETP.NE.AND UP0, UPT, UR15, 0x4, UPT ;  /* 0x000000040f00788c */ /* 0x000fe2000bf05270 */
[----:B-12---:R-:W-:Y:S02]  /*3bf0*/  SEL R0, RZ, 0x1, P0 ;  /* 0x00000001ff007807 */ /* 0x006fe40000000000 */
[----:B------:R-:W-:Y:S01]  /*3c00*/  SEL R10, R10, RZ, P0 ;  /* 0x000000ff0a0a7207 */ /* 0x000fe20000000000 */
[----:B------:R-:W-:Y:S01]  /*3c10*/  USEL UR6, URZ, 0x1, UP0 ;  /* 0x00000001ff067887 */ /* 0x000fe20008000000 */
[----:B------:R-:W-:Y:S01]  /*3c20*/  LOP3.LUT R9, R9, R0, RZ, 0x3c, !PT ;  /* 0x0000000009097212 */ /* 0x000fe200078e3cff */
[----:B------:R-:W-:Y:S01]  /*3c30*/  USEL UR15, UR15, URZ, UP0 ;  /* 0x000000ff0f0f7287 */ /* 0x000fe20008000000 */
[----:B------:R1:W-:Y:S03]  /*3c40*/  UTCBAR [UR7], URZ ;  /* 0x000000ff070073e9 */ /* 0x0003e600080000ff */
[----:B------:R-:W-:Y:S01]  /*3c50*/  LOP3.LUT R11, R11, UR6, RZ, 0x3c, !PT ;  /* 0x000000060b0b7c12 */ /* 0x000fe2000f8e3cff */
[----:B------:R-:W-:Y:S07]  /*3c60*/  @P1 BRA `(.L_x_63) ;  /* 0xfffffff800881947 */ /* 0x000fee000383ffff */
[----:B------:R-:W2:Y:S01]  /*3c70*/  S2UR UR4, SR_CgaCtaId ;  /* 0x00000000000479c3 */ /* 0x000ea20000008800 */
[----:B------:R-:W-:Y:S01]  /*3c80*/  ELECT P0, URZ, PT ;  /* 0x0000000000ff782f */ /* 0x000fe20003800000 */
[----:B------:R-:W-:Y:S01]  /*3c90*/  IMAD.MOV.U32 R0, RZ, RZ, 0x1 ;  /* 0x00000001ff007424 */ /* 0x000fe200078e00ff */
[----:B------:R-:W-:Y:S01]  /*3ca0*/  UIADD3 UR5, UPT, UPT, UR5, 0xd0, URZ ;  /* 0x000000d005057890 */ /* 0x000fe2000fffe0ff */
[----:B------:R-:W-:Y:S01]  /*3cb0*/  SHF.L.U32 R2, R11, 0x1f, RZ ;  /* 0x0000001f0b027819 */ /* 0x000fe200000006ff */
[----:B------:R-:W-:-:S03]  /*3cc0*/  UMOV UR6, 0x40 ;  /* 0x0000004000067882 */ /* 0x000fc60000000000 */
[----:B------:R-:W-:Y:S01]  /*3cd0*/  UVIRTCOUNT.DEALLOC.SMPOOL 0x80 ;  /* 0x000000800000784c */ /* 0x000fe20000000000 */
[----:B--2---:R-:W-:Y:S02]  /*3ce0*/  ULEA UR4, UR4, UR6, 0x18 ;  /* 0x0000000604047291 */ /* 0x004fe4000f8ec0ff */
[----:B------:R-:W-:-:S07]  /*3cf0*/  ULEA UR6, UR15, UR5, 0x3 ;  /* 0x000000050f067291 */ /* 0x000fce000f8e18ff */
[----:B------:R2:W-:Y:S02]  /*3d00*/  @P0 STS.U8 [UR4+0x1c], R0 ;  /* 0x00001c00ff000988 */ /* 0x0005e40008000004 */
[----:B------:R-:W4:Y:S02]  /*3d10*/  SYNCS.PHASECHK.TRANS64.TRYWAIT P0, [UR6], R2 ;  /* 0x00000002ff0075a7 */ /* 0x000f240008001106 */
[----:B--2-4-:R-:W-:Y:S05]  /*3d20*/  @!P0 BRA `(.L_x_64) ;  /* 0x0000006c00a88947 */ /* 0x014fea0003800000 */
.L_x_191:
[----:B-1----:R-:W-:-:S04]  /*3d30*/  UIADD3 UR7, UPT, UPT, UR15, 0x1, URZ ;  /* 0x000000010f077890 */ /* 0x002fc8000fffe0ff */
[----:B------:R-:W-:-:S04]  /*3d40*/  UISETP.NE.AND UP0, UPT, UR7, 0x4, UPT ;  /* 0x000000040700788c */ /* 0x000fc8000bf05270 */
[----:B------:R-:W-:Y:S02]  /*3d50*/  USEL UR8, URZ, 0x1, UP0 ;  /* 0x00000001ff087887 */ /* 0x000fe40008000000 */
[----:B------:R-:W-:-:S04]  /*3d60*/  USEL UR7, UR7, URZ, UP0 ;  /* 0x000000ff07077287 */ /* 0x000fc80008000000 */
[----:B------:R-:W-:Y:S01]  /*3d70*/  ULEA UR6, UR7, UR5, 0x3 ;  /* 0x0000000507067291 */ /* 0x000fe2000f8e18ff */
[----:B--2---:R-:W-:-:S04]  /*3d80*/  LOP3.LUT R2, R11, UR8, RZ, 0x3c, !PT ;  /* 0x000000080b027c12 */ /* 0x004fc8000f8e3cff */
[----:B------:R-:W-:-:S04]  /*3d90*/  SHF.L.U32 R3, R2, 0x1f, RZ ;  /* 0x0000001f02037819 */ /* 0x000fc800000006ff */
[----:B------:R-:W1:Y:S02]  /*3da0*/  SYNCS.PHASECHK.TRANS64.TRYWAIT P0, [UR6], R3 ;  /* 0x00000003ff0075a7 */ /* 0x000e640008001106 */
[----:B-1----:R-:W-:Y:S05]  /*3db0*/  @!P0 BRA `(.L_x_65) ;  /* 0x0000006c009c8947 */ /* 0x002fea0003800000 */
.L_x_193:
        /* <DEDUP_REMOVED lines=9> */
.L_x_195:
[----:B------:R-:W-:-:S04]  /*3e50*/  UIADD3 UR7, UPT, UPT, UR7, 0x1, URZ ;  /* 0x0000000107077890 */ /* 0x000fc8000fffe0ff */
[----:B------:R-:W-:-:S04]  /*3e60*/  UISETP.NE.AND UP0, UPT, UR7, 0x4, UPT ;  /* 0x000000040700788c */ /* 0x000fc8000bf05270 */
[----:B------:R-:W-:Y:S02]  /*3e70*/  USEL UR6, URZ, 0x1, UP0 ;  /* 0x00000001ff067887 */ /* 0x000fe40008000000 */
[----:B------:R-:W-:-:S04]  /*3e80*/  USEL UR7, UR7, URZ, UP0 ;  /* 0x000000ff07077287 */ /* 0x000fc80008000000 */
[----:B------:R-:W-:Y:S01]  /*3e90*/  ULEA UR7, UR7, UR5, 0x3 ;  /* 0x0000000507077291 */ /* 0x000fe2000f8e18ff */
[----:B------:R-:W-:-:S04]  /*3ea0*/  LOP3.LUT R2, R2, UR6, RZ, 0x3c, !PT ;  /* 0x0000000602027c12 */ /* 0x000fc8000f8e3cff */
[----:B------:R-:W-:-:S04]  /*3eb0*/  SHF.L.U32 R2, R2, 0x1f, RZ ;  /* 0x0000001f02027819 */ /* 0x000fc800000006ff */
[----:B------:R-:W2:Y:S02]  /*3ec0*/  SYNCS.PHASECHK.TRANS64.TRYWAIT P0, [UR7], R2 ;  /* 0x00000002ff0075a7 */ /* 0x000ea40008001107 */
[----:B--2---:R-:W-:Y:S05]  /*3ed0*/  @!P0 BRA `(.L_x_67) ;  /* 0x0000006c00848947 */ /* 0x004fea0003800000 */
.L_x_197:
[----:B------:R-:W-:Y:S01]  /*3ee0*/  NOP ;  /* 0x0000000000007918 */ /* 0x000fe20000000000 */
[----:B-1----:R-:W1:Y:S01]  /*3ef0*/  LDS R0, [UR4+0x14] ;  /* 0x00001404ff007984 */ /* 0x002e620008000800 */
[----:B------:R-:W-:Y:S01]  /*3f00*/  ULOP3.LUT UR6, UR16, 0xffff, URZ, 0xc0, !UPT ;  /* 0x0000ffff10067892 */ /* 0x000fe2000f8ec0ff */
[----:B------:R-:W-:Y:S01]  /*3f10*/  UMOV UR8, 0xffff ;  /* 0x0000ffff00087882 */ /* 0x000fe20000000000 */
[----:B------:R-:W-:Y:S02]  /*3f20*/  UMOV UR5, 0x1 ;  /* 0x0000000100057882 */ /* 0x000fe40000000000 */
[----:B------:R-:W-:-:S04]  /*3f30*/  USHF.R.U32.HI UR6, URZ, 0x5, UR6 ;  /* 0x00000005ff067899 */ /* 0x000fc80008011606 */
[----:B------:R-:W-:Y:S02]  /*3f40*/  USHF.L.U32 UR8, UR8, UR6, URZ ;  /* 0x0000000608087299 */ /* 0x000fe400080006ff */
[----:B------:R-:W-:-:S04]  /*3f50*/  USHF.L.U32 UR5, UR5, UR6, URZ ;  /* 0x0000000605057299 */ /* 0x000fc800080006ff */
[----:B-1----:R-:W-:-:S04]  /*3f60*/  LOP3.LUT R0, R0, UR8, RZ, 0xc0, !PT ;  /* 0x0000000800007c12 */ /* 0x002fc8000f8ec0ff */
[----:B------:R-:W-:-:S13]  /*3f70*/  ISETP.NE.AND P0, PT, R0, UR8, PT ;  /* 0x0000000800007c0c */ /* 0x000fda000bf05270 */
[----:B------:R-:W-:Y:S05]  /*3f80*/  @P0 BRA `(.L_x_68) ;  /* 0x0000000000580947 */ /* 0x000fea0003800000 */
[----:B------:R-:W1:Y:S02]  /*3f90*/  LDS R0, [UR4+0x18] ;  /* 0x00001804ff007984 */ /* 0x000e640008000800 */
[----:B-1----:R-:W-:-:S04]  /*3fa0*/  LOP3.LUT R0, R0, UR5, RZ, 0xc0, !PT ;  /* 0x0000000500007c12 */ /* 0x002fc8000f8ec0ff */
[----:B------:R-:W-:-:S13]  /*3fb0*/  ISETP.NE.AND P0, PT, R0, UR5, PT ;  /* 0x0000000500007c0c */ /* 0x000fda000bf05270 */
[----:B------:R-:W-:Y:S05]  /*3fc0*/  @P0 BRA `(.L_x_69) ;  /* 0x00000000003c0947 */ /* 0x000fea0003800000 */
[----:B------:R-:W1:Y:S01]  /*3fd0*/  S2R R2, SR_LANEID ;  /* 0x0000000000027919 */ /* 0x000e620000000000 */
[----:B------:R-:W-:Y:S01]  /*3fe0*/  ULOP3.LUT UR8, URZ, UR8, URZ, 0x33, !UPT ;  /* 0x00000008ff087292 */ /* 0x000fe2000f8e33ff */
[----:B------:R-:W-:Y:S02]  /*3ff0*/  VOTEU.ANY UR7, UPT, PT ;  /* 0x0000000000077886 */ /* 0x000fe400038e0100 */
[----:B------:R-:W-:-:S03]  /*4000*/  UFLO.U32 UR7, UR7 ;  /* 0x00000007000772bd */ /* 0x000fc600080e0000 */
[----:B------:R-:W-:-:S04]  /*4010*/  IMAD.U32 R0, RZ, RZ, UR8 ;  /* 0x00000008ff007e24 */ /* 0x000fc8000f8e00ff */
[----:B------:R2:W4:Y:S02]  /*4020*/  REDUX UR6, R0 ;  /* 0x00000000000673c4 */ /* 0x0005240000000000 */
[----:B------:R1:W-:Y:S02]  /*4030*/  UTCATOMSWS.AND URZ, UR8 ;  /* 0x0000000800ff79e3 */ /* 0x0003e40008000000 */
[----:B-1----:R-:W-:Y:S02]  /*4040*/  ISETP.EQ.U32.AND P0, PT, R2, UR7, PT ;  /* 0x0000000702007c0c */ /* 0x002fe4000bf02070 */
[----:B--2---:R-:W-:Y:S02]  /*4050*/  LOP3.LUT R0, RZ, UR5, RZ, 0x33, !PT ;  /* 0x00000005ff007c12 */ /* 0x004fe4000f8e33ff */
[----:B----4-:R-:W-:Y:S02]  /*4060*/  MOV R2, UR6 ;  /* 0x0000000600027c02 */ /* 0x010fe40008000f00 */
[----:B------:R-:W1:Y:S07]  /*4070*/  REDUX UR5, R0 ;  /* 0x00000000000573c4 */ /* 0x000e6e0000000000 */
[----:B------:R2:W-:Y:S01]  /*4080*/  @P0 ATOMS.AND RZ, [UR4+0x14], R2 ;  /* 0x00001402ffff098c */ /* 0x0005e2000a800004 */
[----:B-1----:R-:W-:-:S05]  /*4090*/  IMAD.U32 R0, RZ, RZ, UR5 ;  /* 0x00000005ff007e24 */ /* 0x002fca000f8e00ff */
[----:B------:R2:W-:Y:S01]  /*40a0*/  @P0 ATOMS.AND RZ, [UR4+0x18], R0 ;  /* 0x00001800ffff098c */ /* 0x0005e2000a800004 */
[----:B------:R-:W-:Y:S05]  /*40b0*/  BRA `(.L_x_70) ;  /* 0x0000000000147947 */ /* 0x000fea0003800000 */
.L_x_69:
[----:B------:R-:W-:Y:S02]  /*40c0*/  MOV R2, 0x40e0 ;  /* 0x000040e000027802 */ /* 0x000fe40000000f00 */
[----:B---3-5:R-:W-:Y:S05]  /*40d0*/  CALL.REL.NOINC `($__internal_0_$__cuda_sm10x_tcgen05_guardrail_trap_col_being_dealloced_not_returned_by_alloc) ;  /* 0x00000074001c7944 */ /* 0x028fea0003c00000 */
[----:B------:R-:W-:Y:S05]  /*40e0*/  BRA `(.L_x_70) ;  /* 0x0000000000087947 */ /* 0x000fea0003800000 */
.L_x_68:
[----:B------:R-:W-:Y:S02]  /*40f0*/  MOV R2, 0x4110 ;  /* 0x0000411000027802 */ /* 0x000fe40000000f00 */
[----:B---3-5:R-:W-:Y:S05]  /*4100*/  CALL.REL.NOINC `($__internal_2_$__cuda_sm10x_tcgen05_guardrail_trap_unallocated_columns_being_dealloced) ;  /* 0x0000007400287944 */ /* 0x028fea0003c00000 */
.L_x_70:
[----:B------:R-:W-:Y:S01]  /*4110*/  NOP ;  /* 0x0000000000007918 */ /* 0x000fe20000000000 */
[----:B------:R-:W-:Y:S05]  /*4120*/  EXIT ;  /* 0x000000000000794d */ /* 0x000fea0003800000 */
.L_x_52:
[----:B------:R-:W-:-:S09]  /*4130*/  UISETP.NE.OR UP2, UPT, UR8, 0x3, !UP2 ;  /* 0x000000030800788c */ /* 0x000fd2000d745670 */
[----:B------:R-:W-:Y:S05]  /*4140*/  BRA.U UP2, `(.L_x_71) ;  /* 0x0000001502807547 */ /* 0x000fea000b800000 */
[----:B------:R-:W1:Y:S01]  /*4150*/  LDC R0, c[0x0][0xb30] ;  /* 0x0002cc00ff007b82 */ /* 0x000e620000000800 */
[----:B------:R-:W2:Y:S01]  /*4160*/  LDCU.64 UR8, c[0x0][0x888] ;  /* 0x00011100ff0877ac */ /* 0x000ea20008000a00 */
[----:B------:R-:W-:Y:S01]  /*4170*/  CS2R R28, SRZ ;  /* 0x00000000001c7805 */ /* 0x000fe2000001ff00 */
[----:B------:R-:W-:Y:S01]  /*4180*/  IMAD.MOV.U32 R25, RZ, RZ, 0x2000 ;  /* 0x00002000ff197424 */ /* 0x000fe200078e00ff */
[----:B------:R-:W4:Y:S04]  /*4190*/  LDCU.64 UR4, c[0x0][0x890] ;  /* 0x00011200ff0477ac */ /* 0x000f280008000a00 */
[----:B------:R-:W3:Y:S01]  /*41a0*/  LDC R24, c[0x0][0x370] ;  /* 0x0000dc00ff187b82 */ /* 0x000ee20000000800 */
[----:B------:R-:W-:Y:S01]  /*41b0*/  UMOV UR7, 0x400 ;  /* 0x0000040000077882 */ /* 0x000fe20000000000 */
[----:B------:R-:W-:-:S02]  /*41c0*/  UPLOP3.LUT UP1, UPT, UPT, UPT, UPT, 0x40, 0x4 ;  /* 0x000000000004789c */ /* 0x000fc40003f2e870 */
[----:B------:R-:W-:-:S04]  /*41d0*/  ULEA UR7, UR37, UR7, 0x18 ;  /* 0x0000000725077291 */ /* 0x000fc8000f8ec0ff */
[----:B------:R-:W3:Y:S01]  /*41e0*/  LDC R3, c[0x0][0xb0c] ;  /* 0x0002c300ff037b82 */ /* 0x000ee20000000800 */
[----:B------:R-:W-:Y:S02]  /*41f0*/  UIADD3 UR41, UPT, UPT, UR7, 0x40, URZ ;  /* 0x0000004007297890 */ /* 0x000fe4000fffe0ff */
[----:B--2---:R-:W-:Y:S02]  /*4200*/  UISETP.NE.U32.AND UP2, UPT, UR8, URZ, UPT ;  /* 0x000000ff0800728c */ /* 0x004fe4000bf45070 */
[----:B------:R-:W-:Y:S02]  /*4210*/  UIADD3 UR33, UPT, UPT, UR7, 0x48, URZ ;  /* 0x0000004807217890 */ /* 0x000fe4000fffe0ff */
[----:B----4-:R-:W-:Y:S01]  /*4220*/  UISETP.NE.U32.AND UP3, UPT, UR4, URZ, UPT ;  /* 0x000000ff0400728c */ /* 0x010fe2000bf65070 */
[----:B------:R-:W2:Y:S01]  /*4230*/  LDC R18, c[0x0][0xb20] ;  /* 0x0002c800ff127b82 */ /* 0x000ea20000000800 */
[----:B-1----:R-:W-:Y:S01]  /*4240*/  ISETP.NE.AND P1, PT, R0, 0x1, PT ;  /* 0x000000010000780c */ /* 0x002fe20003f25270 */
[----:B------:R-:W-:-:S02]  /*4250*/  UISETP.NE.AND.EX UP2, UPT, UR9, URZ, UPT, UP2 ;  /* 0x000000ff0900728c */ /* 0x000fc4000bf45320 */
[----:B------:R-:W-:Y:S02]  /*4260*/  UIADD3 UR25, UPT, UPT, UR7, 0x50, URZ ;  /* 0x0000005007197890 */ /* 0x000fe4000fffe0ff */
[----:B------:R-:W-:Y:S02]  /*4270*/  UIADD3 UR17, UPT, UPT, UR7, 0x58, URZ ;  /* 0x0000005807117890 */ /* 0x000fe4000fffe0ff */
[----:B------:R-:W1:Y:S01]  /*4280*/  LDC.64 R30, c[0x0][0x348] ;  /* 0x0000d200ff1e7b82 */ /* 0x000e620000000a00 */
[----:B------:R-:W-:-:S07]  /*4290*/  UISETP.NE.AND.EX UP3, UPT, UR5, URZ, UPT, UP3 ;  /* 0x000000ff0500728c */ /* 0x000fce000bf65330 */
[----:B------:R-:W4:Y:S08]  /*42a0*/  LDC.64 R16, c[0x0][0xb10] ;  /* 0x0002c400ff107b82 */ /* 0x000f300000000a00 */
[----:B------:R-:W1:Y:S08]  /*42b0*/  LDC.64 R6, c[0x0][0xb18] ;  /* 0x0002c600ff067b82 */ /* 0x000e700000000a00 */
[----:B------:R-:W1:Y:S08]  /*42c0*/  LDC.64 R4, c[0x0][0xb28] ;  /* 0x0002ca00ff047b82 */ /* 0x000e700000000a00 */
[----:B--23--:R-:W1:Y:S02]  /*42d0*/  LDC R19, c[0x0][0x374] ;  /* 0x0000dd00ff137b82 */ /* 0x00ce640000000800 */
.L_x_86:
[C---:B------:R-:W-:Y:S02]  /*42e0*/  LEA R0, R29.reuse, UR7, 0x3 ;  /* 0x000000071d007c11 */ /* 0x040fe4000f8e18ff */
[----:B------:R-:W-:Y:S02]  /*42f0*/  SHF.L.U32 R2, R28, 0x1f, RZ ;  /* 0x0000001f1c027819 */ /* 0x000fe400000006ff */
[----:B------:R-:W-:Y:S02]  /*4300*/  LEA R20, R29, UR7, 0x4 ;  /* 0x000000071d147c11 */ /* 0x000fe4000f8e20ff */
[----:B--2---:R-:W2:Y:S02]  /*4310*/  SYNCS.PHASECHK.TRANS64.TRYWAIT P0, [R0+URZ+0x90], R2 ;  /* 0x00009002000075a7 */ /* 0x004ea400080011ff */
[----:B--2---:R-:W-:Y:S05]  /*4320*/  @!P0 BRA `(.L_x_72) ;  /* 0x0000006800888947 */ /* 0x004fea0003800000 */
.L_x_198:
[----:B------:R-:W-:Y:S01]  /*4330*/  ISETP.GE.AND P0, PT, R26, 0x1, PT ;  /* 0x000000011a00780c */ /* 0x000fe20003f06270 */
[----:B------:R-:W3:Y:S01]  /*4340*/  LDS.128 R20, [R20+0x120] ;  /* 0x0001200014147984 */ /* 0x000ee20000000c00 */
[----:B--2---:R-:W-:Y:S01]  /*4350*/  VIADD R0, R0, 0xa0 ;  /* 0x000000a000007836 */ /* 0x004fe20000000000 */
[----:B------:R-:W-:Y:S01]  /*4360*/  @!PT LDS RZ, [RZ] ;  /* 0x00000000fffff984 */ /* 0x000fe20000000800 */
[----:B------:R-:W-:Y:S01]  /*4370*/  @!PT LDS RZ, [RZ] ;  /* 0x00000000fffff984 */ /* 0x000fe20000000800 */
[----:B------:R-:W-:Y:S01]  /*4380*/  @!PT LDS RZ, [RZ] ;  /* 0x00000000fffff984 */ /* 0x000fe20000000800 */
[----:B------:R-:W-:Y:S01]  /*4390*/  @!PT LDS RZ, [RZ] ;  /* 0x00000000fffff984 */ /* 0x000fe20000000800 */
[----:B------:R2:W-:Y:S06]  /*43a0*/  MEMBAR.ALL.CTA ;  /* 0x0000000000007992 */ /* 0x0005ec0000008000 */
[----:B--2---:R-:W2:Y:S01]  /*43b0*/  FENCE.VIEW.ASYNC.S ;  /* 0x00000000000073c6 */ /* 0x004ea20000000000 */
[----:B------:R-:W-:Y:S04]  /*43c0*/  PRMT R0, RZ, 0x654, R0 ;  /* 0x00000654ff007816 */ /* 0x000fe80000000000 */
[----:B--2---:R2:W-:Y:S01]  /*43d0*/  SYNCS.ARRIVE.TRANS64.RED.A1T0 RZ, [R0+URZ], RZ ;  /* 0x000000ff00ff79a7 */ /* 0x0045e200081004ff */
[----:B---3--:R-:W-:Y:S11]  /*43e0*/  LOP3.LUT P3, RZ, R22, 0x1, RZ, 0xc0, !PT ;  /* 0x0000000116ff7812 */ /* 0x008ff6000786c0ff */
[----:B------:R-:W-:Y:S02]  /*43f0*/  @!UPT UIADD3 URZ, UPT, UPT, URZ, URZ, URZ ;  /* 0x000000fffffff290 */ /* 0x000fe4000fffe0ff */
[----:B------:R-:W-:Y:S02]  /*4400*/  @P3 MOV R11, R20 ;  /* 0x00000014000b3202 */ /* 0x000fe40000000f00 */
[----:B------:R-:W-:Y:S01]  /*4410*/  @P3 LOP3.LUT R10, R21, 0xffff, RZ, 0xc0, !PT ;  /* 0x0000ffff150a3812 */ /* 0x000fe200078ec0ff */
[----:B--2---:R-:W-:Y:S06]  /*4420*/  @!P0 BRA `(.L_x_73) ;  /* 0x0000000000a48947 */ /* 0x004fec0003800000 */
[-C--:B-1----:R-:W-:Y:S01]  /*4430*/  IMAD.HI.U32 R0, R19, R7.reuse, RZ ;  /* 0x0000000713007227 */ /* 0x082fe200078e00ff */
[----:B------:R-:W-:Y:S02]  /*4440*/  ISETP.NE.AND P0, PT, R6, 0x1, PT ;  /* 0x000000010600780c */ /* 0x000fe40003f05270 */
[----:B------:R-:W-:Y:S01]  /*4450*/  ISETP.NE.AND P2, PT, R26, 0x1, PT ;  /* 0x000000011a00780c */ /* 0x000fe20003f45270 */
[----:B----4-:R-:W-:Y:S01]  /*4460*/  IMAD.HI.U32 R9, R24, R16, RZ ;  /* 0x0000001018097227 */ /* 0x010fe200078e00ff */
[----:B------:R-:W-:Y:S02]  /*4470*/  SHF.R.U32.HI R0, RZ, R18, R0 ;  /* 0x00000012ff007219 */ /* 0x000fe40000011600 */
[----:B------:R-:W-:Y:S01]  /*4480*/  ISETP.NE.AND P4, PT, R3, 0x1, PT ;  /* 0x000000010300780c */ /* 0x000fe20003f85270 */
[----:B------:R-:W-:Y:S01]  /*4490*/  IMAD.HI.U32 R13, R10, R7, RZ ;  /* 0x000000070a0d7227 */ /* 0x000fe200078e00ff */
[----:B------:R-:W-:Y:S02]  /*44a0*/  SHF.R.U32.HI R9, RZ, R17, R9 ;  /* 0x00000011ff097219 */ /* 0x000fe40000011609 */
[----:B------:R-:W-:Y:S01]  /*44b0*/  SEL R0, R19, R0, !P0 ;  /* 0x0000000013007207 */ /* 0x000fe20004000000 */
[----:B------:R-:W-:Y:S01]  /*44c0*/  IMAD.HI.U32 R12, R11, R16, RZ ;  /* 0x000000100b0c7227 */ /* 0x000fe200078e00ff */
[----:B------:R-:W-:Y:S03]  /*44d0*/  SEL R9, R24, R9, !P4 ;  /* 0x0000000918097207 */ /* 0x000fe60006000000 */
[-C--:B------:R-:W-:Y:S01]  /*44e0*/  IMAD.HI.U32 R8, R0, R4.reuse, RZ ;  /* 0x0000000400087227 */ /* 0x080fe200078e00ff */
[----:B------:R-:W-:Y:S03]  /*44f0*/  SHF.R.U32.HI R12, RZ, R17, R12 ;  /* 0x00000011ff0c7219 */ /* 0x000fe6000001160c */
[----:B------:R-:W-:Y:S01]  /*4500*/  IMAD.HI.U32 R2, R9, R4, RZ ;  /* 0x0000000409027227 */ /* 0x000fe200078e00ff */
[-C--:B------:R-:W-:Y:S02]  /*4510*/  @P2 SHF.R.U32.HI R0, RZ, R5.reuse, R8 ;  /* 0x00000005ff002219 */ /* 0x080fe40000011608 */
[----:B------:R-:W-:Y:S02]  /*4520*/  SHF.R.U32.HI R8, RZ, R18, R13 ;  /* 0x00000012ff087219 */ /* 0x000fe4000001160d */
[----:B------:R-:W-:Y:S01]  /*4530*/  @P2 SHF.R.U32.HI R9, RZ, R5, R2 ;  /* 0x00000005ff092219 */ /* 0x000fe20000011602 */
[----:B------:R-:W-:Y:S01]  /*4540*/  IMAD R0, R26, R0, RZ ;  /* 0x000000001a007224 */ /* 0x000fe200078e02ff */
[----:B------:R-:W-:Y:S02]  /*4550*/  SEL R8, R10, R8, !P0 ;  /* 0x000000080a087207 */ /* 0x000fe40004000000 */
[----:B------:R-:W-:Y:S01]  /*4560*/  SEL R2, R11, R12, !P4 ;  /* 0x0000000c0b027207 */ /* 0x000fe20006000000 */
[----:B------:R-:W-:Y:S01]  /*4570*/  IMAD R12, R26, R9, RZ ;  /* 0x000000091a0c7224 */ /* 0x000fe200078e02ff */
[C---:B------:R-:W-:Y:S01]  /*4580*/  ISETP.GE.AND P0, PT, R8.reuse, R0, PT ;  /* 0x000000000800720c */ /* 0x040fe20003f06270 */
[----:B------:R-:W-:Y:S03]  /*4590*/  IMAD.HI.U32 R0, R8, R4, RZ ;  /* 0x0000000408007227 */ /* 0x000fe600078e00ff */
[----:B------:R-:W-:Y:S02]  /*45a0*/  ISETP.GE.OR P0, PT, R2, R12, P0 ;  /* 0x0000000c0200720c */ /* 0x000fe40000706670 */
[-C--:B------:R-:W-:Y:S04]  /*45b0*/  SHF.R.U32.HI R0, RZ, R5.reuse, R0 ;  /* 0x00000005ff007219 */ /* 0x080fe80000011600 */
[----:B------:R-:W-:Y:S05]  /*45c0*/  SEL R13, R8, R0, !P2 ;  /* 0x00000000080d7207 */ /* 0x000fea0005000000 */
[----:B------:R-:W-:Y:S02]  /*45d0*/  IMAD.MOV R12, RZ, RZ, -R13 ;  /* 0x000000ffff0c7224 */ /* 0x000fe400078e0a0d */
[----:B------:R-:W-:Y:S04]  /*45e0*/  @!P0 IMAD.HI.U32 R0, R2, R4, RZ ;  /* 0x0000000402008227 */ /* 0x000fe800078e00ff */
[----:B------:R-:W-:Y:S01]  /*45f0*/  IMAD R12, R26, R12, R8 ;  /* 0x0000000c1a0c7224 */ /* 0x000fe200078e0208 */
[----:B------:R-:W-:Y:S04]  /*4600*/  @!P0 SHF.R.U32.HI R0, RZ, R5, R0 ;  /* 0x00000005ff008219 */ /* 0x000fe80000011600 */
[----:B------:R-:W-:Y:S04]  /*4610*/  @!P0 SEL R0, R2, R0, !P2 ;  /* 0x0000000002008207 */ /* 0x000fe80005000000 */
[----:B------:R-:W-:Y:S01]  /*4620*/  @!P0 IADD3 R13, PT, PT, R13, -R0, RZ ;  /* 0x800000000d0d8210 */ /* 0x000fe20007ffe0ff */
[----:B------:R-:W-:Y:S01]  /*4630*/  @!P0 IMAD R0, R9, R12, R0 ;  /* 0x0000000c09008224 */ /* 0x000fe200078e0200 */
[----:B------:R-:W-:Y:S01]  /*4640*/  IADD3 R9, PT, PT, -R8, RZ, RZ ;  /* 0x000000ff08097210 */ /* 0x000fe20007ffe1ff */
[--C-:B------:R-:W-:Y:S02]  /*4650*/  IMAD.MOV R12, RZ, RZ, -R2.reuse ;  /* 0x000000ffff0c7224 */ /* 0x100fe400078e0a02 */
[----:B------:R-:W-:Y:S02]  /*4660*/  @!P0 IMAD R8, R13, R26, R2 ;  /* 0x0000001a0d088224 */ /* 0x000fe400078e0202 */
[----:B------:R-:W-:Y:S02]  /*4670*/  @!P0 IMAD.MOV.U32 R2, RZ, RZ, R0 ;  /* 0x000000ffff028224 */ /* 0x000fe400078e0000 */
[----:B------:R-:W-:Y:S02]  /*4680*/  IMAD R11, R3, R12, R11 ;  /* 0x0000000c030b7224 */ /* 0x000fe400078e020b */
[----:B------:R-:W-:Y:S02]  /*4690*/  IMAD R10, R6, R9, R10 ;  /* 0x00000009060a7224 */ /* 0x000fe400078e020a */
[----:B------:R-:W-:Y:S02]  /*46a0*/  IMAD R11, R2, R3, R11 ;  /* 0x00000003020b7224 */ /* 0x000fe400078e020b */
[----:B------:R-:W-:Y:S02]  /*46b0*/  IMAD R10, R8, R6, R10 ;  /* 0x00000006080a7224 */ /* 0x000fe400078e020a */
.L_x_73:
[----:B------:R-:W-:Y:S05]  /*46c0*/  BRA.U UP1, `(.L_x_74) ;  /* 0x0000000101107547 */ /* 0x000fea000b800000 */
[----:B------:R-:W-:Y:S04]  /*46d0*/  MOV R2, UR6 ;  /* 0x0000000600027c02 */ /* 0x000fe80008000f00 */
[----:B------:R-:W-:Y:S04]  /*46e0*/  SHF.L.U32 R2, R2, 0x1f, RZ ;  /* 0x0000001f02027819 */ /* 0x000fe800000006ff */
[----:B------:R-:W2:Y:S02]  /*46f0*/  SYNCS.PHASECHK.TRANS64.TRYWAIT P0, [UR7+0x88], R2 ;  /* 0x00008802ff0075a7 */ /* 0x000ea40008001107 */
[----:B--2---:R-:W-:Y:S05]  /*4700*/  @!P0 BRA `(.L_x_75) ;  /* 0x0000006400a48947 */ /* 0x004fea0003800000 */
.L_x_74:
[----:B------:R-:W-:Y:S01]  /*4710*/  R2UR UR43, R15 ;  /* 0x000000000f2b72ca */ /* 0x000fe200000e0000 */
[----:B------:R-:W-:Y:S01]  /*4720*/  IMAD.MOV.U32 R32, RZ, RZ, 0x1 ;  /* 0x00000001ff207424 */ /* 0x000fe200078e00ff */
[----:B------:R-:W-:Y:S02]  /*4730*/  R2UR UR42, R14 ;  /* 0x000000000e2a72ca */ /* 0x000fe400000e0000 */
[----:B------:R-:W-:Y:S02]  /*4740*/  ISETP.NE.U32.AND P2, PT, RZ, UR4, PT ;  /* 0x00000004ff007c0c */ /* 0x000fe4000bf45070 */
[----:B------:R-:W-:Y:S02]  /*4750*/  SHF.L.U32 R32, R32, 0x1f, RZ ;  /* 0x0000001f20207819 */ /* 0x000fe400000006ff */
[----:B------:R-:W-:Y:S05]  /*4760*/  ISETP.NE.AND.EX P2, PT, RZ, UR5, PT, P2 ;  /* 0x00000005ff007c0c */ /* 0x000fea000bf45320 */
[----:B------:R-:W-:Y:S02]  /*4770*/  USHF.L.U32 UR43, UR43, 0x6, URZ ;  /* 0x000000062b2b7899 */ /* 0x000fe400080006ff */
[----:B------:R-:W-:Y:S01]  /*4780*/  USHF.L.U32 UR42, UR42, 0x8, URZ ;  /* 0x000000082a2a7899 */ /* 0x000fe200080006ff */
[----:B------:R-:W-:Y:S11]  /*4790*/  BRA.U !UP3, `(.L_x_76) ;  /* 0x000000010b387547 */ /* 0x000ff6000b800000 */
[----:B------:R-:W-:Y:S01]  /*47a0*/  UPLOP3.LUT UP0, UPT, UPT, UPT, UP2, 0x80, 0x8 ;  /* 0x000000000008789c */ /* 0x000fe20003f0f020 */
[----:B------:R-:W-:Y:S01]  /*47b0*/  R2UR UR8, R65 ;  /* 0x00000000410872ca */ /* 0x000fe200000e0000 */
[----:B------:R-:W-:Y:S02]  /*47c0*/  HFMA2 R64, -RZ, RZ, 0, 5.9604644775390625e-08 ;  /* 0x00000001ff407431 */ /* 0x000fe400000001ff */
[----:B--2---:R-:W-:Y:S02]  /*47d0*/  IMAD.MOV.U32 R0, RZ, RZ, 0x1 ;  /* 0x00000001ff007424 */ /* 0x004fe400078e00ff */
[----:B------:R-:W-:Y:S05]  /*47e0*/  PLOP3.LUT P0, PT, PT, PT, UP0, 0x80, 0x8 ;  /* 0x000000000008781c */ /* 0x000fea0003f0f008 */
[----:B------:R-:W2:Y:S03]  /*47f0*/  @UP0 LDCU.64 UR10, c[0x0][0x888] ;  /* 0x00011100ff0a07ac */ /* 0x000ea60008000a00 */
[----:B------:R-:W-:Y:S05]  /*4800*/  @UP0 UIMAD UR8, UR8, UR4, URZ ;  /* 0x00000004080802a4 */ /* 0x000fea000f8e02ff */
[----:B------:R-:W-:Y:S01]  /*4810*/  @!P0 PRMT R64, R0, 0x7610, R64 ;  /* 0x0000761000408816 */ /* 0x000fe20000000040 */
[----:B--2---:R-:W-:Y:S05]  /*4820*/  @UP0 UIMAD.WIDE UR10, UR8, 0x4, UR10 ;  /* 0x00000004080a08a5 */ /* 0x004fea000f8e020a */
[----:B------:R-:W2:Y:S01]  /*4830*/  @!UP0 LDCU UR8, c[0x0][0x880] ;  /* 0x00011000ff0887ac */ /* 0x000ea20008000800 */
[----:B------:R-:W-:Y:S02]  /*4840*/  IMAD.U32 R8, RZ, RZ, UR10 ;  /* 0x0000000aff087e24 */ /* 0x000fe4000f8e00ff */
[----:B------:R-:W-:Y:S05]  /*4850*/  IMAD.U32 R9, RZ, RZ, UR11 ;  /* 0x0000000bff097e24 */ /* 0x000fea000f8e00ff */
[----:B-----5:R3:W5:Y:S02]  /*4860*/  @P0 LDG.E R35, desc[UR46][R8.64] ;  /* 0x0000002e08230981 */ /* 0x020764000c1e1900 */
[----:B--23--:R-:W-:Y:S07]  /*4870*/  @!P0 MOV R35, UR8 ;  /* 0x0000000800238c02 */ /* 0x00cfee0008000f00 */
.L_x_76:
[----:B-----5:R-:W-:Y:S01]  /*4880*/  @!P2 FSETP.EQ.AND P0, PT, R35, RZ, PT ;  /* 0x000000ff2300a20b */ /* 0x020fe20003f02000 */
[----:B------:R-:W-:Y:S01]  /*4890*/  @!UPT UIADD3 URZ, UPT, UPT, URZ, URZ, URZ ;  /* 0x000000fffffff290 */ /* 0x000fe2000fffe0ff */
[----:B------:R-:W-:Y:S11]  /*48a0*/  @!P2 BRA `(.L_x_77) ;  /* 0x000000000014a947 */ /* 0x000ff60003800000 */
[----:B------:R-:W-:Y:S02]  /*48b0*/  LOP3.LUT P2, RZ, R64, 0xff, RZ, 0xc0, !PT ;  /* 0x000000ff40ff7812 */ /* 0x000fe4000784c0ff */
[----:B------:R-:W-:Y:S04]  /*48c0*/  PLOP3.LUT P0, PT, PT, PT, UP0, 0x80, 0x8 ;  /* 0x000000000008781c */ /* 0x000fe80003f0f008 */
[----:B------:R-:W-:Y:S07]  /*48d0*/  PLOP3.LUT P0, PT, P0, PT, PT, 0x8, 0x80 ;  /* 0x000000000080781c */ /* 0x000fee000070e170 */
[----:B------:R-:W-:Y:S11]  /*48e0*/  @P2 FSETP.EQ.AND P0, PT, R35, RZ, PT ;  /* 0x000000ff2300220b */ /* 0x000ff60003f02000 */
[----:B------:R-:W-:Y:S02]  /*48f0*/  @!UPT UIADD3 URZ, UPT, UPT, URZ, URZ, URZ ;  /* 0x000000fffffff290 */ /* 0x000fe4000fffe0ff */
.L_x_77:
[----:B------:R-:W3:Y:S01]  /*4900*/  SYNCS.PHASECHK.TRANS64.TRYWAIT P2, [UR7+0x60], R32 ;  /* 0x00006020ff0075a7 */ /* 0x000ee20008041107 */
[----:B------:R-:W-:Y:S04]  /*4910*/  ELECT P4, URZ, PT ;  /* 0x0000000000ff782f */ /* 0x000fe80003880000 */
[----:B------:R-:W-:Y:S11]  /*4920*/  PLOP3.LUT P4, PT, P0, P4, PT, 0xf2, 0x2f ;  /* 0x00000000002f781c */ /* 0x000ff60000789e72 */
[----:B------:R-:W-:Y:S02]  /*4930*/  @!UPT UIADD3 URZ, UPT, UPT, URZ, URZ, URZ ;  /* 0x000000fffffff290 */ /* 0x000fe4000fffe0ff */
[----:B-1----:R-:W-:Y:S05]  /*4940*/  @!P4 IADD3 R8, P0, PT, R30, 0x580, RZ ;  /* 0x000005801e08c810 */ /* 0x002fea0007f1e0ff */
[----:B--2---:R-:W-:Y:S01]  /*4950*/  @!P4 IMAD.X R2, RZ, RZ, R31, P0 ;  /* 0x000000ffff02c224 */ /* 0x004fe200000e061f */
[----:B---3--:R-:W-:Y:S07]  /*4960*/  @!P2 BRA `(.L_x_78) ;  /* 0x000000640024a947 */ /* 0x008fee0003800000 */
.L_x_201:
[----:B------:R-:W-:Y:S01]  /*4970*/  @!P4 R2UR UR9, R8 ;  /* 0x000000000809c2ca */ /* 0x000fe200000e0000 */
[----:B------:R-:W-:Y:S01]  /*4980*/  VOTEU.ALL UP1, P4 ;  /* 0x0000000000ff7886 */ /* 0x000fe20002020000 */
[----:B------:R-:W-:Y:S01]  /*4990*/  @!P4 R2UR UR8, R2 ;  /* 0x000000000208c2ca */ /* 0x000fe200000e0000 */
[----:B-1----:R-:W-:Y:S01]  /*49a0*/  @!P4 IMAD.MOV.U32 R0, RZ, RZ, 0x2000 ;  /* 0x00002000ff00c424 */ /* 0x002fe200078e00ff */
[----:B------:R-:W-:Y:S01]  /*49b0*/  R2UR UR44, R65 ;  /* 0x00000000412c72ca */ /* 0x000fe200000e0000 */
[----:B------:R-:W-:Y:S02]  /*49c0*/  UPRMT UR21, UR37, 0x654, UR41 ;  /* 0x0000065425157896 */ /* 0x000fe40008000029 */
[----:B------:R-:W-:Y:S01]  /*49d0*/  @!UP1 UIADD3 UR40, UPT, UPT, UR7, 0x400, URZ ;  /* 0x0000040007289890 */ /* 0x000fe2000fffe0ff */
[----:B------:R-:W-:Y:S05]  /*49e0*/  VOTEU.ALL UP1, P4 ;  /* 0x0000000000ff7886 */ /* 0x000fea0002020000 */
[----:B------:R-:W-:Y:S01]  /*49f0*/  IMAD.U32 R8, RZ, RZ, UR9 ;  /* 0x00000009ff087e24 */ /* 0x000fe2000f8e00ff */
[----:B------:R-:W-:Y:S01]  /*4a00*/  UMOV UR9, 0x10000000 ;  /* 0x1000000000097882 */ /* 0x000fe20000000000 */
[----:B------:R-:W-:Y:S01]  /*4a10*/  IMAD.U32 R9, RZ, RZ, UR8 ;  /* 0x00000008ff097e24 */ /* 0x000fe2000f8e00ff */
[----:B------:R-:W-:Y:S02]  /*4a20*/  UMOV UR8, 0x0 ;  /* 0x0000000000087882 */ /* 0x000fe40000000000 */
[----:B------:R-:W-:Y:S02]  /*4a30*/  @!P4 R2UR UR10, R8 ;  /* 0x00000000080ac2ca */ /* 0x000fe400000e0000 */
[----:B------:R-:W-:Y:S02]  /*4a40*/  @!P4 R2UR UR11, R9 ;  /* 0x00000000090bc2ca */ /* 0x000fe400000e0000 */
[----:B------:R-:W-:Y:S05]  /*4a50*/  @!P4 IADD3 R8, P0, PT, R30, 0x580, RZ ;  /* 0x000005801e08c810 */ /* 0x000fea0007f1e0ff */
[----:B------:R-:W-:Y:S06]  /*4a60*/  @!P4 IMAD.X R2, RZ, RZ, R31, P0 ;  /* 0x000000ffff02c224 */ /* 0x000fec00000e061f */
[----:B------:R1:W-:Y:S01]  /*4a70*/  @!UP1 UTMALDG.3D [UR40], [UR10], desc[UR8] ;  /* 0x000008280a0095b4 */ /* 0x0003e20008011000 */
[----:B------:R1:W-:Y:S01]  /*4a80*/  @!P4 SYNCS.ARRIVE.TRANS64.RED.A0TR RZ, [UR7+0x40], R0 ;  /* 0x00004000ffffc9a7 */ /* 0x0003e20008300407 */
[----:B------:R-:W-:Y:S01]  /*4a90*/  SYNCS.ARRIVE.TRANS64.RED.A1T0 RZ, [UR21], RZ ;  /* 0x000000ffffff79a7 */ /* 0x000fe20008100415 */
[----:B------:R-:W2:Y:S02]  /*4aa0*/  SYNCS.PHASECHK.TRANS64.TRYWAIT P2, [UR7+0x68], R32 ;  /* 0x00006820ff0075a7 */ /* 0x000ea40008041107 */
[----:B-12---:R-:W-:Y:S05]  /*4ab0*/  @!P2 BRA `(.L_x_79) ;  /* 0x0000006000e8a947 */ /* 0x006fea0003800000 */
.L_x_203:
[----:B------:R-:W-:Y:S01]  /*4ac0*/  @!P4 R2UR UR9, R8 ;  /* 0x000000000809c2ca */ /* 0x000fe200000e0000 */
[----:B------:R-:W-:Y:S01]  /*4ad0*/  VOTEU.ALL UP1, P4 ;  /* 0x0000000000ff7886 */ /* 0x000fe20002020000 */
[----:B------:R-:W-:Y:S01]  /*4ae0*/  @!P4 R2UR UR8, R2 ;  /* 0x000000000208c2ca */ /* 0x000fe200000e0000 */
[----:B-1----:R-:W-:Y:S01]  /*4af0*/  @!P4 IMAD.MOV.U32 R0, RZ, RZ, 0x2000 ;  /* 0x00002000ff00c424 */ /* 0x002fe200078e00ff */
[----:B------:R-:W-:Y:S01]  /*4b00*/  R2UR UR36, R65 ;  /* 0x00000000412472ca */ /* 0x000fe200000e0000 */
[----:B------:R-:W-:Y:S01]  /*4b10*/  UMOV UR35, UR43 ;  /* 0x0000002b00237c82 */ /* 0x000fe20008000000 */
[----:B------:R-:W-:Y:S02]  /*4b20*/  @!UP1 UIADD3 UR34, UPT, UPT, UR42, 0x20, URZ ;  /* 0x000000202a229890 */ /* 0x000fe4000fffe0ff */
[----:B------:R-:W-:Y:S01]  /*4b30*/  @!UP1 UIADD3 UR32, UPT, UPT, UR7, 0x2400, URZ ;  /* 0x0000240007209890 */ /* 0x000fe2000fffe0ff */
[----:B------:R-:W-:Y:S01]  /*4b40*/  VOTEU.ALL UP1, P4 ;  /* 0x0000000000ff7886 */ /* 0x000fe20002020000 */
[----:B------:R-:W-:Y:S03]  /*4b50*/  UPRMT UR15, UR37, 0x654, UR33 ;  /* 0x00000654250f7896 */ /* 0x000fe60008000021 */
        /* <DEDUP_REMOVED lines=13> */
.L_x_205:
        /* <DEDUP_REMOVED lines=23> */
.L_x_207:
[----:B------:R-:W-:Y:S01]  /*4da0*/  @!P4 R2UR UR9, R8 ;  /* 0x000000000809c2ca */ /* 0x000fe200000e0000 */
[----:B------:R-:W-:Y:S01]  /*4db0*/  VOTEU.ALL UP1, P4 ;  /* 0x0000000000ff7886 */ /* 0x000fe20002020000 */
[----:B------:R-:W-:Y:S01]  /*4dc0*/  @!P4 R2UR UR8, R2 ;  /* 0x000000000208c2ca */ /* 0x000fe200000e0000 */
[----:B-1----:R-:W-:Y:S01]  /*4dd0*/  @!P4 IMAD.MOV.U32 R0, RZ, RZ, 0x2000 ;  /* 0x00002000ff00c424 */ /* 0x002fe200078e00ff */
[----:B------:R-:W-:Y:S01]  /*4de0*/  R2UR UR20, R65 ;  /* 0x00000000411472ca */ /* 0x000fe200000e0000 */
[----:B------:R-:W-:Y:S01]  /*4df0*/  UMOV UR19, UR43 ;  /* 0x0000002b00137c82 */ /* 0x000fe20008000000 */
[----:B------:R-:W-:Y:S01]  /*4e00*/  @!UP1 UIADD3 UR18, UPT, UPT, UR42, 0x60, URZ ;  /* 0x000000602a129890 */ /* 0x000fe2000fffe0ff */
[----:B------:R-:W-:Y:S01]  /*4e10*/  SHF.L.U32 R14, RZ, 0x1f, RZ ;  /* 0x0000001fff0e7819 */ /* 0x000fe200000006ff */
        /* <DEDUP_REMOVED lines=16> */
.L_x_209:
[----:B------:R-:W-:Y:S01]  /*4f20*/  @!P4 R2UR UR9, R8 ;  /* 0x000000000809c2ca */ /* 0x000fe200000e0000 */
[----:B------:R-:W-:Y:S01]  /*4f30*/  VOTEU.ALL UP1, P4 ;  /* 0x0000000000ff7886 */ /* 0x000fe20002020000 */
[----:B------:R-:W-:Y:S01]  /*4f40*/  @!P4 R2UR UR8, R2 ;  /* 0x000000000208c2ca */ /* 0x000fe200000e0000 */
[----:B-1----:R-:W-:Y:S01]  /*4f50*/  @!P4 IMAD.MOV.U32 R0, RZ, RZ, 0x2000 ;  /* 0x00002000ff00c424 */ /* 0x002fe200078e00ff */
[----:B------:R-:W-:Y:S01]  /*4f60*/  R2UR UR12, R65 ;  /* 0x00000000410c72ca */ /* 0x000fe200000e0000 */
[----:B------:R-:W-:Y:S01]  /*4f70*/  UMOV UR18, 0x0 ;  /* 0x0000000000127882 */ /* 0x000fe20000000000 */
[----:B------:R-:W-:Y:S01]  /*4f80*/  @!UP1 UIADD3 UR10, UPT, UPT, UR42, 0x80, URZ ;  /* 0x000000802a0a9890 */ /* 0x000fe2000fffe0ff */
[----:B------:R-:W-:Y:S01]  /*4f90*/  UMOV UR19, 0x10000000 ;  /* 0x1000000000137882 */ /* 0x000fe20000000000 */
[----:B------:R-:W-:Y:S05]  /*4fa0*/  UMOV UR11, UR43 ;  /* 0x0000002b000b7c82 */ /* 0x000fea0008000000 */
[----:B------:R-:W-:Y:S01]  /*4fb0*/  IMAD.U32 R8, RZ, RZ, UR9 ;  /* 0x00000009ff087e24 */ /* 0x000fe2000f8e00ff */
[----:B------:R-:W-:Y:S01]  /*4fc0*/  UMOV UR9, UR41 ;  /* 0x0000002900097c82 */ /* 0x000fe20008000000 */
[----:B------:R-:W-:Y:S01]  /*4fd0*/  IMAD.U32 R9, RZ, RZ, UR8 ;  /* 0x00000008ff097e24 */ /* 0x000fe2000f8e00ff */
[----:B------:R-:W-:Y:S02]  /*4fe0*/  @!UP1 UIADD3 UR8, UPT, UPT, UR7, 0x400, URZ ;  /* 0x0000040007089890 */ /* 0x000fe4000fffe0ff */
[----:B------:R-:W-:Y:S01]  /*4ff0*/  @!P4 R2UR UR22, R8 ;  /* 0x000000000816c2ca */ /* 0x000fe200000e0000 */
[----:B------:R-:W-:Y:S01]  /*5000*/  VOTEU.ALL UP1, P4 ;  /* 0x0000000000ff7886 */ /* 0x000fe20002020000 */
        /* <DEDUP_REMOVED lines=8> */
.L_x_211:
        /* <DEDUP_REMOVED lines=23> */
.L_x_213:
[----:B------:R-:W2:Y:S01]  /*5200*/  LDC.64 R12, c[0x0][0xb18] ;  /* 0x0002c600ff0c7b82 */ /* 0x000ea20000000a00 */
[----:B------:R-:W-:Y:S01]  /*5210*/  @!P4 R2UR UR8, R2 ;  /* 0x000000000208c2ca */ /* 0x000fe200000e0000 */
[----:B------:R-:W-:Y:S01]  /*5220*/  VOTEU.ALL UP1, P4 ;  /* 0x0000000000ff7886 */ /* 0x000fe20002020000 */
[----:B------:R-:W-:Y:S01]  /*5230*/  @!P4 R2UR UR9, R8 ;  /* 0x000000000809c2ca */ /* 0x000fe200000e0000 */
[----:B-1----:R-:W-:Y:S01]  /*5240*/  @!P4 IMAD.MOV.U32 R0, RZ, RZ, 0x2000 ;  /* 0x00002000ff00c424 */ /* 0x002fe200078e00ff */
[----:B------:R-:W-:Y:S03]  /*5250*/  R2UR UR12, R65 ;  /* 0x00000000410c72ca */ /* 0x000fe600000e0000 */
[----:B------:R-:W1:Y:S01]  /*5260*/  @!P1 LDC R2, c[0x0][0xb0c] ;  /* 0x0002c300ff029b82 */ /* 0x000e620000000800 */
[----:B------:R-:W-:Y:S01]  /*5270*/  @!UP1 UIADD3 UR10, UPT, UPT, UR42, 0xc0, URZ ;  /* 0x000000c02a0a9890 */ /* 0x000fe2000fffe0ff */
[----:B------:R-:W-:Y:S01]  /*5280*/  @P3 SHF.R.U32.HI R27, RZ, 0x10, R21 ;  /* 0x00000010ff1b3819 */ /* 0x000fe20000011615 */
[----:B------:R-:W-:Y:S01]  /*5290*/  UMOV UR18, 0x0 ;  /* 0x0000000000127882 */ /* 0x000fe20000000000 */
[----:B------:R-:W-:Y:S01]  /*52a0*/  UMOV UR19, 0x10000000 ;  /* 0x1000000000137882 */ /* 0x000fe20000000000 */
[----:B------:R-:W-:Y:S01]  /*52b0*/  UMOV UR11, UR43 ;  /* 0x0000002b000b7c82 */ /* 0x000fe20008000000 */
[----:B------:R-:W-:Y:S02]  /*52c0*/  VIADD R29, R29, 0x1 ;  /* 0x000000011d1d7836 */ /* 0x000fe40000000000 */
[----:B------:R-:W-:Y:S01]  /*52d0*/  IMAD.U32 R9, RZ, RZ, UR8 ;  /* 0x00000008ff097e24 */ /* 0x000fe2000f8e00ff */
[----:B------:R-:W-:Y:S01]  /*52e0*/  @!UP1 UIADD3 UR8, UPT, UPT, UR7, 0x4400, URZ ;  /* 0x0000440007089890 */ /* 0x000fe2000fffe0ff */
[----:B------:R-:W-:Y:S01]  /*52f0*/  IMAD.U32 R8, RZ, RZ, UR9 ;  /* 0x00000009ff087e24 */ /* 0x000fe2000f8e00ff */
[----:B------:R-:W-:Y:S01]  /*5300*/  VOTEU.ALL UP1, P4 ;  /* 0x0000000000ff7886 */ /* 0x000fe20002020000 */
[----:B------:R-:W-:Y:S01]  /*5310*/  UMOV UR9, UR25 ;  /* 0x0000001900097c82 */ /* 0x000fe20008000000 */
[----:B------:R-:W-:Y:S02]  /*5320*/  @!P4 R2UR UR21, R9 ;  /* 0x000000000915c2ca */ /* 0x000fe400000e0000 */
[----:B------:R-:W-:Y:S02]  /*5330*/  @!P4 R2UR UR20, R8 ;  /* 0x000000000814c2ca */ /* 0x000fe400000e0000 */
[----:B------:R-:W3:Y:S11]  /*5340*/  LDC.64 R8, c[0x0][0xb10] ;  /* 0x0002c400ff087b82 */ /* 0x000ef60000000a00 */
[----:B------:R1:W-:Y:S01]  /*5350*/  @!UP1 UTMALDG.3D [UR8], [UR20], desc[UR18] ;  /* 0x00001208140095b4 */ /* 0x0003e20008011000 */
[----:B------:R5:W-:Y:S01]  /*5360*/  @!P4 SYNCS.ARRIVE.TRANS64.RED.A0TR RZ, [UR7+0x50], R0 ;  /* 0x00005000ffffc9a7 */ /* 0x000be20008300407 */
[C---:B---3--:R-:W-:Y:S01]  /*5370*/  @!P1 IMAD.HI.U32 R8, R11.reuse, R8, RZ ;  /* 0x000000080b089227 */ /* 0x048fe200078e00ff */
[----:B--2---:R-:W-:Y:S02]  /*5380*/  @!P1 ISETP.NE.AND P0, PT, R12, 0x1, PT ;  /* 0x000000010c00980c */ /* 0x004fe40003f05270 */
[----:B-1----:R-:W-:Y:S01]  /*5390*/  @!P1 ISETP.NE.AND P2, PT, R2, 0x1, PT ;  /* 0x000000010200980c */ /* 0x002fe20003f45270 */
[----:B------:R-:W-:Y:S01]  /*53a0*/  SYNCS.ARRIVE.TRANS64.RED.A1T0 RZ, [UR14], RZ ;  /* 0x000000ffffff79a7 */ /* 0x000fe2000810040e */
[C---:B------:R-:W-:Y:S01]  /*53b0*/  @!P1 IMAD.HI.U32 R13, R10.reuse, R13, RZ ;  /* 0x0000000d0a0d9227 */ /* 0x040fe200078e00ff */
[----:B------:R-:W-:Y:S04]  /*53c0*/  @!P1 SHF.R.U32.HI R8, RZ, R9, R8 ;  /* 0x00000009ff089219 */ /* 0x000fe80000011608 */
[----:B------:R-:W-:Y:S01]  /*53d0*/  @!P1 SEL R8, R11, R8, !P2 ;  /* 0x000000080b089207 */ /* 0x000fe20005000000 */
[----:B------:R-:W1:Y:S01]  /*53e0*/  SYNCS.PHASECHK.TRANS64.TRYWAIT P5, [UR7+0x78], R14 ;  /* 0x0000780eff0075a7 */ /* 0x000e6200080a1107 */
[----:B-----5:R-:W2:Y:S02]  /*53f0*/  @!P1 LDC R0, c[0x0][0xb20] ;  /* 0x0002c800ff009b82 */ /* 0x020ea40000000800 */
[----:B--2---:R-:W-:Y:S04]  /*5400*/  @!P1 SHF.R.U32.HI R0, RZ, R0, R13 ;  /* 0x00000000ff009219 */ /* 0x004fe8000001160d */
[----:B------:R-:W-:Y:S05]  /*5410*/  @!P1 SEL R9, R10, R0, !P0 ;  /* 0x000000000a099207 */ /* 0x000fea0004000000 */
[----:B------:R-:W-:Y:S02]  /*5420*/  @!P1 IMAD.IADD R0, R9, 0x1, -R8 ;  /* 0x0000000109009824 */ /* 0x000fe400078e0a08 */
[----:B------:R-:W-:Y:S02]  /*5430*/  @!P1 IMAD.IADD R8, R8, 0x1, -R9 ;  /* 0x0000000108089824 */ /* 0x000fe400078e0a09 */
[----:B------:R-:W-:Y:S02]  /*5440*/  @!P1 IMAD R11, R0, R2, R11 ;  /* 0x00000002000b9224 */ /* 0x000fe400078e020b */
[----:B------:R-:W-:Y:S01]  /*5450*/  @!P1 IMAD R10, R8, R12, R10 ;  /* 0x0000000c080a9224 */ /* 0x000fe200078e020a */
[----:B-1----:R-:W-:Y:S06]  /*5460*/  @!P5 BRA `(.L_x_85) ;  /* 0x0000005c000cd947 */ /* 0x002fec0003800000 */
.L_x_215:
[----:B------:R-:W-:Y:S01]  /*5470*/  @!P4 IADD3 R2, P0, PT, R30, 0x580, RZ ;  /* 0x000005801e02c810 */ /* 0x000fe20007f1e0ff */
[----:B------:R-:W-:Y:S01]  /*5480*/  VOTEU.ALL UP1, P4 ;  /* 0x0000000000ff7886 */ /* 0x000fe20002020000 */
[----:B------:R-:W-:Y:S01]  /*5490*/  R2UR UR12, R65 ;  /* 0x00000000410c72ca */ /* 0x000fe200000e0000 */
[----:B------:R-:W-:Y:S01]  /*54a0*/  UMOV UR18, 0x0 ;  /* 0x0000000000127882 */ /* 0x000fe20000000000 */
[----:B------:R-:W-:Y:S01]  /*54b0*/  @!P4 R2UR UR9, R2 ;  /* 0x000000000209c2ca */ /* 0x000fe200000e0000 */
[----:B-1----:R-:W-:Y:S01]  /*54c0*/  @!P4 IMAD.X R0, RZ, RZ, R31, P0 ;  /* 0x000000ffff00c224 */ /* 0x002fe200000e061f */
[----:B------:R-:W-:Y:S01]  /*54d0*/  @!UP1 UIADD3 UR10, UPT, UPT, UR42, 0xe0, URZ ;  /* 0x000000e02a0a9890 */ /* 0x000fe2000fffe0ff */
[----:B------:R-:W-:Y:S01]  /*54e0*/  ISETP.NE.AND P0, PT, R29, 0x2, PT ;  /* 0x000000021d00780c */ /* 0x000fe20003f05270 */
[----:B------:R-:W-:Y:S01]  /*54f0*/  UMOV UR19, 0x10000000 ;  /* 0x1000000000137882 */ /* 0x000fe20000000000 */
[----:B------:R-:W-:Y:S01]  /*5500*/  UMOV UR11, UR43 ;  /* 0x0000002b000b7c82 */ /* 0x000fe20008000000 */
[----:B------:R-:W-:Y:S01]  /*5510*/  @!P4 R2UR UR8, R0 ;  /* 0x000000000008c2ca */ /* 0x000fe200000e0000 */
[----:B------:R-:W-:Y:S01]  /*5520*/  IMAD.IADD R14, R10, 0x1, R62 ;  /* 0x000000010a0e7824 */ /* 0x000fe200078e023e */
[----:B------:R-:W-:Y:S01]  /*5530*/  SEL R0, RZ, 0x1, P0 ;  /* 0x00000001ff007807 */ /* 0x000fe20000000000 */
[----:B------:R-:W-:Y:S01]  /*5540*/  IMAD.IADD R15, R11, 0x1, R63 ;  /* 0x000000010b0f7824 */ /* 0x000fe200078e023f */
[----:B------:R-:W-:Y:S02]  /*5550*/  SEL R29, R29, RZ, P0 ;  /* 0x000000ff1d1d7207 */ /* 0x000fe40000000000 */
[----:B------:R-:W-:Y:S01]  /*5560*/  LOP3.LUT R28, R28, R0, RZ, 0x3c, !PT ;  /* 0x000000001c1c7212 */ /* 0x000fe200078e3cff */
[----:B------:R-:W-:Y:S01]  /*5570*/  IMAD.U32 R8, RZ, RZ, UR9 ;  /* 0x00000009ff087e24 */ /* 0x000fe2000f8e00ff */
[----:B------:R-:W-:Y:S04]  /*5580*/  UMOV UR9, UR17 ;  /* 0x0000001100097c82 */ /* 0x000fe80008000000 */
[----:B------:R-:W-:Y:S01]  /*5590*/  @!P4 R2UR UR14, R8 ;  /* 0x00000000080ec2ca */ /* 0x000fe200000e0000 */
[----:B------:R-:W-:Y:S01]  /*55a0*/  IMAD.U32 R9, RZ, RZ, UR8 ;  /* 0x00000008ff097e24 */ /* 0x000fe2000f8e00ff */
[----:B------:R-:W-:Y:S01]  /*55b0*/  @!UP1 UIADD3 UR8, UPT, UPT, UR7, 0x6400, URZ ;  /* 0x0000640007089890 */ /* 0x000fe2000fffe0ff */
[----:B------:R-:W-:Y:S03]  /*55c0*/  VOTEU.ALL UP1, P4 ;  /* 0x0000000000ff7886 */ /* 0x000fe60002020000 */
[----:B------:R-:W-:Y:S11]  /*55d0*/  @!P4 R2UR UR15, R9 ;  /* 0x00000000090fc2ca */ /* 0x000ff600000e0000 */
[----:B------:R-:W-:Y:S02]  /*55e0*/  @!UPT UIADD3 URZ, UPT, UPT, URZ, URZ, URZ ;  /* 0x000000fffffff290 */ /* 0x000fe4000fffe0ff */
[----:B------:R1:W-:Y:S01]  /*55f0*/  @!UP1 UTMALDG.3D [UR8], [UR14], desc[UR18] ;  /* 0x000012080e0095b4 */ /* 0x0003e20008011000 */
[----:B------:R2:W-:Y:S01]  /*5600*/  @!P4 SYNCS.ARRIVE.TRANS64.RED.A0TR RZ, [UR7+0x58], R25 ;  /* 0x00005819ffffc9a7 */ /* 0x0005e20008300407 */
[----:B------:R-:W-:Y:S01]  /*5610*/  UPLOP3.LUT UP1, UPT, UPT, UPT, UPT, 0x80, 0x8 ;  /* 0x000000000008789c */ /* 0x000fe20003f2f070 */
[----:B------:R-:W-:Y:S01]  /*5620*/  SYNCS.ARRIVE.TRANS64.RED.A1T0 RZ, [UR13], RZ ;  /* 0x000000ffffff79a7 */ /* 0x000fe2000810040d */
[----:B-1----:R-:W-:Y:S11]  /*5630*/  @P3 R2UR UR8, R27 ;  /* 0x000000001b0832ca */ /* 0x002ff600000e0000 */
[----:B------:R-:W-:Y:S02]  /*5640*/  @!UPT UIADD3 URZ, UPT, UPT, URZ, URZ, URZ ;  /* 0x000000fffffff290 */ /* 0x000fe4000fffe0ff */
[----:B------:R-:W-:Y:S01]  /*5650*/  IMAD.U32 R65, RZ, RZ, UR8 ;  /* 0x00000008ff417e24 */ /* 0x000fe2000f8e00ff */
[----:B------:R-:W-:Y:S06]  /*5660*/  @P3 BRA `(.L_x_86) ;  /* 0xffffffec001c3947 */ /* 0x000fec000383ffff */
[----:B------:R-:W1:Y:S02]  /*5670*/  SYNCS.PHASECHK.TRANS64.TRYWAIT P0, [UR7+0x60], R32 ;  /* 0x00006020ff0075a7 */ /* 0x000e640008001107 */
[----:B-1----:R-:W-:Y:S05]  /*5680*/  @!P0 BRA `(.L_x_87) ;  /* 0x00000058009c8947 */ /* 0x002fea0003800000 */
.L_x_217:
[----:B------:R-:W3:Y:S02]  /*5690*/  SYNCS.PHASECHK.TRANS64.TRYWAIT P0, [UR7+0x68], R32 ;  /* 0x00006820ff0075a7 */ /* 0x000ee40008001107 */
[----:B---3--:R-:W-:Y:S05]  /*56a0*/  @!P0 BRA `(.L_x_88) ;  /* 0x0000005800ac8947 */ /* 0x008fea0003800000 */
.L_x_219:
[----:B------:R-:W3:Y:S01]  /*56b0*/  SYNCS.PHASECHK.TRANS64.TRYWAIT P0, [UR7+0x70], R32 ;  /* 0x00007020ff0075a7 */ /* 0x000ee20008001107 */
[----:B-1----:R-:W-:Y:S01]  /*56c0*/  HFMA2 R0, -RZ, RZ, 0, 5.9604644775390625e-08 ;  /* 0x00000001ff007431 */ /* 0x002fe200000001ff */
[----:B---3--:R-:W-:Y:S06]  /*56d0*/  @!P0 BRA `(.L_x_89) ;  /* 0x0000005800b88947 */ /* 0x008fec0003800000 */
.L_x_221:
[----:B-1----:R-:W-:Y:S02]  /*56e0*/  MOV R2, UR7 ;  /* 0x0000000700027c02 */ /* 0x002fe40008000f00 */
[----:B------:R-:W-:-:S07]  /*56f0*/  SHF.L.U32 R0, R0, 0x1f, RZ ;  /* 0x0000001f00007819 */ /* 0x000fce00000006ff */
.L_x_90:
[----:B-1----:R1:W3:Y:S02]  /*5700*/  SYNCS.PHASECHK.TRANS64.TRYWAIT P0, [R2+URZ+0x78], R0 ;  /* 0x00007800020075a7 */ /* 0x0022e400080011ff */
[----:B---3--:R-:W-:Y:S05]  /*5710*/  @!P0 NANOSLEEP.SYNCS 0x989680 ;  /* 0x009896800000895d */ /* 0x008fea0003900000 */
[----:B------:R-:W3:Y:S02]  /*5720*/  @!P0 SYNCS.PHASECHK.TRANS64 P0, [R2+URZ+0x78], R0 ;  /* 0x00007800020085a7 */ /* 0x000ee400080010ff */
[----:B---3--:R-:W-:Y:S05]  /*5730*/  @P0 EXIT ;  /* 0x000000000000094d */ /* 0x008fea0003800000 */
[----:B------:R-:W-:Y:S05]  /*5740*/  BRA `(.L_x_90) ;  /* 0xfffffffc00ec7947 */ /* 0x000fea000383ffff */
.L_x_71:
[----:B------:R-:W-:-:S06]  /*5750*/  UISETP.GE.AND UP1, UPT, UR8, 0x4, UPT ;  /* 0x000000040800788c */ /* 0x000fcc000bf26270 */
[----:B------:R-:W-:-:S13]  /*5760*/  PLOP3.LUT P0, PT, PT, PT, UP1, 0x80, 0x8 ;  /* 0x000000000008781c */ /* 0x000fda0003f0f018 */
[----:B------:R-:W-:Y:S05]  /*5770*/  @!P0 EXIT ;  /* 0x000000000000894d */ /* 0x000fea0003800000 */
[----:B------:R-:W-:Y:S01]  /*5780*/  BAR.SYNC.DEFER_BLOCKING 0x6, 0xa0 ;  /* 0x0182800000007b1d */ /* 0x000fe20000010000 */
[C---:B------:R-:W-:Y:S01]  /*5790*/  IMAD.SHL.U32 R4, R77.reuse, 0x20, RZ ;  /* 0x000000204d047824 */ /* 0x040fe200078e00ff */
[C---:B------:R-:W-:Y:S01]  /*57a0*/  R2P PR, R77.reuse, 0x6 ;  /* 0x000000064d007804 */ /* 0x040fe20000000000 */
[C---:B------:R-:W-:Y:S02]  /*57b0*/  IMAD.SHL.U32 R69, R77.reuse, 0x4, RZ ;  /* 0x000000044d457824 */ /* 0x040fe400078e00ff */
[C---:B------:R-:W-:Y:S01]  /*57c0*/  IMAD.U32 R32, R77.reuse, 0x10000, RZ ;  /* 0x000100004d207824 */ /* 0x040fe200078e00ff */
[----:B------:R-:W-:Y:S02]  /*57d0*/  UMOV UR36, 0x400 ;  /* 0x0000040000247882 */ /* 0x000fe40000000000 */
[----:B------:R-:W1:Y:S01]  /*57e0*/  LDC R68, c[0x0][0x370] ;  /* 0x0000dc00ff447b82 */ /* 0x000e620000000800 */
[----:B------:R-:W-:Y:S01]  /*57f0*/  ULEA UR36, UR37, UR36, 0x18 ;  /* 0x0000002425247291 */ /* 0x000fe2000f8ec0ff */
[C---:B------:R-:W-:Y:S01]  /*5800*/  LOP3.LUT R3, R4.reuse, 0xe0, RZ, 0xc0, !PT ;  /* 0x000000e004037812 */ /* 0x040fe200078ec0ff */
[----:B------:R-:W-:Y:S01]  /*5810*/  IMAD.SHL.U32 R2, R77, 0x10, RZ ;  /* 0x000000104d027824 */ /* 0x000fe200078e00ff */
[----:B------:R-:W-:Y:S01]  /*5820*/  LOP3.LUT R4, R4, 0x100, RZ, 0xc0, !PT ;  /* 0x0000010004047812 */ /* 0x000fe200078ec0ff */
[----:B------:R-:W-:Y:S01]  /*5830*/  UIADD3 UR4, UPT, UPT, UR36, 0x400, URZ ;  /* 0x0000040024047890 */ /* 0x000fe2000fffe0ff */
[----:B------:R-:W-:Y:S01]  /*5840*/  LOP3.LUT R69, R3, 0x1c, R69, 0xf8, !PT ;  /* 0x0000001c03457812 */ /* 0x000fe200078ef845 */
[----:B------:R-:W-:Y:S01]  /*5850*/  IMAD.MOV.U32 R76, RZ, RZ, 0x10 ;  /* 0x00000010ff4c7424 */ /* 0x000fe200078e00ff */
[----:B------:R-:W2:Y:S01]  /*5860*/  LDC R28, c[0x0][0xb0c] ;  /* 0x0002c300ff1c7b82 */ /* 0x000ea20000000800 */
[----:B------:R-:W-:Y:S01]  /*5870*/  SHF.R.U32.HI R3, RZ, 0x2, R77 ;  /* 0x00000002ff037819 */ /* 0x000fe2000001164d */
[----:B------:R-:W-:Y:S01]  /*5880*/  IMAD.MOV.U32 R75, RZ, RZ, 0x20 ;  /* 0x00000020ff4b7424 */ /* 0x000fe200078e00ff */
[----:B------:R-:W-:Y:S01]  /*5890*/  LOP3.LUT R32, R32, 0x600000, RZ, 0xc0, !PT ;  /* 0x0060000020207812 */ /* 0x000fe200078ec0ff */
[----:B------:R-:W-:Y:S01]  /*58a0*/  IMAD.MOV.U32 R31, RZ, RZ, RZ ;  /* 0x000000ffff1f7224 */ /* 0x000fe200078e00ff */
[----:B------:R-:W-:Y:S01]  /*58b0*/  LOP3.LUT R2, R4, 0x600, R2, 0xf8, !PT ;  /* 0x0000060004027812 */ /* 0x000fe200078ef802 */
[----:B------:R-:W-:Y:S01]  /*58c0*/  IMAD.MOV.U32 R74, RZ, RZ, RZ ;  /* 0x000000ffff4a7224 */ /* 0x000fe200078e00ff */
[----:B------:R-:W-:Y:S01]  /*58d0*/  LOP3.LUT R69, R69, 0x4, R3, 0x78, !PT ;  /* 0x0000000445457812 */ /* 0x000fe200078e7803 */
[----:B------:R-:W4:Y:S01]  /*58e0*/  LDC R66, c[0x0][0xb20] ;  /* 0x0002c800ff427b82 */ /* 0x000f220000000800 */
[----:B------:R-:W3:Y:S01]  /*58f0*/  LDS R0, [UR36+0x140] ;  /* 0x00014024ff007984 */ /* 0x000ee20008000800 */
[----:B------:R-:W-:Y:S01]  /*5900*/  LOP3.LUT R77, R77, 0x60, RZ, 0xc0, !PT ;  /* 0x000000604d4d7812 */ /* 0x000fe200078ec0ff */
[----:B------:R-:W-:Y:S01]  /*5910*/  IMAD.MOV.U32 R80, RZ, RZ, RZ ;  /* 0x000000ffff507224 */ /* 0x000fe200078e00ff */
[----:B------:R-:W-:Y:S01]  /*5920*/  LOP3.LUT R69, R2, R69, RZ, 0xfc, !PT ;  /* 0x0000004502457212 */ /* 0x000fe200078efcff */
[----:B------:R-:W-:Y:S01]  /*5930*/  IMAD.MOV.U32 R73, RZ, RZ, RZ ;  /* 0x000000ffff497224 */ /* 0x000fe200078e00ff */
[----:B------:R-:W-:Y:S01]  /*5940*/  SEL R76, R76, 0xfffffff0, !P2 ;  /* 0xfffffff04c4c7807 */ /* 0x000fe20005000000 */
[----:B------:R-:W-:Y:S01]  /*5950*/  IMAD.U32 R71, RZ, RZ, UR4 ;  /* 0x00000004ff477e24 */ /* 0x000fe2000f8e00ff */
[----:B------:R-:W1:Y:S01]  /*5960*/  LDC R27, c[0x0][0xb30] ;  /* 0x0002cc00ff1b7b82 */ /* 0x000e620000000800 */
[----:B------:R-:W-:Y:S01]  /*5970*/  SEL R75, R75, 0xffffffe0, !P1 ;  /* 0xffffffe04b4b7807 */ /* 0x000fe20004800000 */
[----:B------:R-:W1:Y:S01]  /*5980*/  LDCU.64 UR50, c[0x0][0x348] ;  /* 0x00006900ff3277ac */ /* 0x000e620008000a00 */
[----:B------:R-:W1:Y:S05]  /*5990*/  LDCU.64 UR38, c[0x0][0x888] ;  /* 0x00011100ff2677ac */ /* 0x000e6a0008000a00 */
[----:B------:R-:W1:Y:S01]  /*59a0*/  LDC.64 R60, c[0x0][0xb10] ;  /* 0x0002c400ff3c7b82 */ /* 0x000e620000000a00 */
[----:B------:R-:W1:Y:S01]  /*59b0*/  LDCU.64 UR44, c[0x0][0x890] ;  /* 0x00011200ff2c77ac */ /* 0x000e620008000a00 */
[----:B------:R-:W-:Y:S01]  /*59c0*/  UMOV UR48, URZ ;  /* 0x000000ff00307c82 */ /* 0x000fe20008000000 */
[----:B------:R-:W-:-:S05]  /*59d0*/  UMOV UR52, URZ ;  /* 0x000000ff00347c82 */ /* 0x000fca0008000000 */
[----:B------:R-:W1:Y:S08]  /*59e0*/  LDC.64 R24, c[0x0][0xb18] ;  /* 0x0002c600ff187b82 */ /* 0x000e700000000a00 */
[----:B------:R-:W1:Y:S08]  /*59f0*/  LDC.64 R22, c[0x0][0xb28] ;  /* 0x0002ca00ff167b82 */ /* 0x000e700000000a00 */
[----:B------:R-:W1:Y:S01]  /*5a00*/  LDC.64 R58, c[0x0][0x8b0] ;  /* 0x00022c00ff3a7b82 */ /* 0x000e620000000a00 */
[----:B---3--:R-:W-:-:S07]  /*5a10*/  IMAD.IADD R32, R0, 0x1, R32 ;  /* 0x0000000100207824 */ /* 0x008fce00078e0220 */
[----:B------:R-:W3:Y:S08]  /*5a20*/  LDC.64 R56, c[0x0][0x8a8] ;  /* 0x00022a00ff387b82 */ /* 0x000ef00000000a00 */
[----:B--2-4-:R-:W1:Y:S02]  /*5a30*/  LDC R67, c[0x0][0x374] ;  /* 0x0000dd00ff437b82 */ /* 0x014e640000000800 */
.L_x_166:
[C---:B------:R-:W-:Y:S02]  /*5a40*/  LEA R0, R80.reuse, UR36, 0x3 ;  /* 0x0000002450007c11 */ /* 0x040fe4000f8e18ff */
[----:B------:R-:W-:Y:S02]  /*5a50*/  SHF.L.U32 R2, R73, 0x1f, RZ ;  /* 0x0000001f49027819 */ /* 0x000fe400000006ff */
[----:B------:R-:W-:Y:S02]  /*5a60*/  LEA R16, R80, UR36, 0x4 ;  /* 0x0000002450107c11 */ /* 0x000fe4000f8e20ff */
[----:B------:R-:W2:Y:S02]  /*5a70*/  SYNCS.PHASECHK.TRANS64.TRYWAIT P0, [R0+URZ+0x90], R2 ;  /* 0x00009002000075a7 */ /* 0x000ea400080011ff */
[----:B--2---:R-:W-:Y:S05]  /*5a80*/  @!P0 BRA `(.L_x_91) ;  /* 0x0000005400e48947 */ /* 0x004fea0003800000 */
.L_x_222:
[----:B------:R-:W4:Y:S01]  /*5a90*/  LDC.64 R10, c[0x0][0xb10] ;  /* 0x0002c400ff0a7b82 */ /* 0x000f220000000a00 */
[----:B------:R-:W3:Y:S01]  /*5aa0*/  LDS.128 R16, [R16+0x120] ;  /* 0x0001200010107984 */ /* 0x000ee20000000c00 */
[----:B-1----:R-:W-:Y:S01]  /*5ab0*/  ISETP.NE.AND P1, PT, R27, 0x1, PT ;  /* 0x000000011b00780c */ /* 0x002fe20003f25270 */
[----:B--2---:R-:W-:Y:S01]  /*5ac0*/  VIADD R0, R0, 0xa0 ;  /* 0x000000a000007836 */ /* 0x004fe20000000000 */
[----:B------:R-:W-:Y:S04]  /*5ad0*/  ISETP.GE.AND P0, PT, R26, 0x1, PT ;  /* 0x000000011a00780c */ /* 0x000fe80003f06270 */
[----:B------:R-:W1:Y:S01]  /*5ae0*/  LDC.64 R8, c[0x0][0xb18] ;  /* 0x0002c600ff087b82 */ /* 0x000e620000000a00 */
[----:B------:R-:W-:Y:S01]  /*5af0*/  PRMT R0, RZ, 0x654, R0 ;  /* 0x00000654ff007816 */ /* 0x000fe20000000000 */
[----:B------:R-:W-:Y:S01]  /*5b00*/  @!PT LDS RZ, [RZ] ;  /* 0x00000000fffff984 */ /* 0x000fe20000000800 */
[----:B------:R-:W-:Y:S01]  /*5b10*/  @!PT LDS RZ, [RZ] ;  /* 0x00000000fffff984 */ /* 0x000fe20000000800 */
[----:B------:R-:W-:Y:S01]  /*5b20*/  @!PT LDS RZ, [RZ] ;  /* 0x00000000fffff984 */ /* 0x000fe20000000800 */
[----:B------:R-:W-:Y:S01]  /*5b30*/  @!PT LDS RZ, [RZ] ;  /* 0x00000000fffff984 */ /* 0x000fe20000000800 */
[----:B------:R2:W-:Y:S06]  /*5b40*/  MEMBAR.ALL.CTA ;  /* 0x0000000000007992 */ /* 0x0005ec0000008000 */
[----:B--2---:R-:W2:Y:S01]  /*5b50*/  FENCE.VIEW.ASYNC.S ;  /* 0x00000000000073c6 */ /* 0x004ea20000000000 */
[----:B------:R-:W1:Y:S08]  /*5b60*/  @!P1 LDC R12, c[0x0][0xb20] ;  /* 0x0002c800ff0c9b82 */ /* 0x000e700000000800 */
[----:B------:R-:W1:Y:S01]  /*5b70*/  @!P1 LDC R7, c[0x0][0xb0c] ;  /* 0x0002c300ff079b82 */ /* 0x000e620000000800 */
[----:B--2---:R2:W-:Y:S01]  /*5b80*/  SYNCS.ARRIVE.TRANS64.RED.A1T0 RZ, [R0+URZ], RZ ;  /* 0x000000ff00ff79a7 */ /* 0x0045e200081004ff */
[----:B---3--:R-:W-:Y:S04]  /*5b90*/  LOP3.LUT P4, RZ, R18, 0x1, RZ, 0xc0, !PT ;  /* 0x0000000112ff7812 */ /* 0x008fe8000788c0ff */
[----:B------:R-:W-:Y:S09]  /*5ba0*/  P2R R78, PR, RZ, 0x10 ;  /* 0x00000010ff4e7803 */ /* 0x000ff20000000000 */
[----:B------:R-:W-:Y:S02]  /*5bb0*/  @P4 MOV R30, R16 ;  /* 0x00000010001e4202 */ /* 0x000fe40000000f00 */
[----:B------:R-:W-:Y:S01]  /*5bc0*/  @P4 LOP3.LUT R29, R17, 0xffff, RZ, 0xc0, !PT ;  /* 0x0000ffff111d4812 */ /* 0x000fe200078ec0ff */
[----:B--2-4-:R-:W-:Y:S06]  /*5bd0*/  @!P0 BRA `(.L_x_92) ;  /* 0x0000000000a48947 */ /* 0x014fec0003800000 */
[-C--:B------:R-:W-:Y:S01]  /*5be0*/  IMAD.HI.U32 R0, R67, R25.reuse, RZ ;  /* 0x0000001943007227 */ /* 0x080fe200078e00ff */
[----:B------:R-:W-:Y:S02]  /*5bf0*/  ISETP.NE.AND P0, PT, R24, 0x1, PT ;  /* 0x000000011800780c */ /* 0x000fe40003f05270 */
[----:B------:R-:W-:Y:S01]  /*5c00*/  ISETP.NE.AND P2, PT, R26, 0x1, PT ;  /* 0x000000011a00780c */ /* 0x000fe20003f45270 */
[----:B------:R-:W-:Y:S01]  /*5c10*/  IMAD.HI.U32 R4, R68, R60, RZ ;  /* 0x0000003c44047227 */ /* 0x000fe200078e00ff */
[----:B------:R-:W-:Y:S02]  /*5c20*/  SHF.R.U32.HI R0, RZ, R66, R0 ;  /* 0x00000042ff007219 */ /* 0x000fe40000011600 */
[----:B------:R-:W-:Y:S01]  /*5c30*/  ISETP.NE.AND P3, PT, R28, 0x1, PT ;  /* 0x000000011c00780c */ /* 0x000fe20003f65270 */
[----:B------:R-:W-:Y:S01]  /*5c40*/  IMAD.HI.U32 R6, R29, R25, RZ ;  /* 0x000000191d067227 */ /* 0x000fe200078e00ff */
[-C--:B------:R-:W-:Y:S02]  /*5c50*/  SHF.R.U32.HI R4, RZ, R61.reuse, R4 ;  /* 0x0000003dff047219 */ /* 0x080fe40000011604 */
        /* <DEDUP_REMOVED lines=14> */
[C---:B------:R-:W-:Y:S03]  /*5d40*/  IMAD.HI.U32 R0, R3.reuse, R22, RZ ;  /* 0x0000001603007227 */ /* 0x040fe600078e00ff */
[C---:B------:R-:W-:Y:S02]  /*5d50*/  ISETP.GE.OR P0, PT, R2.reuse, R5, P0 ;  /* 0x000000050200720c */ /* 0x040fe40000706670 */
[----:B------:R-:W-:Y:S04]  /*5d60*/  SHF.R.U32.HI R0, RZ, R23, R0 ;  /* 0x00000017ff007219 */ /* 0x000fe80000011600 */
[C---:B------:R-:W-:Y:S05]  /*5d70*/  SEL R6, R3.reuse, R0, !P2 ;  /* 0x0000000003067207 */ /* 0x040fea0005000000 */
        /* <DEDUP_REMOVED lines=14> */
[----:B------:R-:W-:Y:S07]  /*5e60*/  IMAD R29, R3, R24, R29 ;  /* 0x00000018031d7224 */ /* 0x000fee00078e021d */
.L_x_92:
[----:B-1----:R-:W-:Y:S01]  /*5e70*/  @!P1 ISETP.NE.AND P0, PT, R8, 0x1, PT ;  /* 0x000000010800980c */ /* 0x002fe20003f05270 */
[----:B------:R-:W-:Y:S01]  /*5e80*/  @!P1 IMAD.HI.U32 R2, R29, R9, RZ ;  /* 0x000000091d029227 */ /* 0x000fe200078e00ff */
[----:B------:R-:W-:Y:S01]  /*5e90*/  R2UR UR42, R15 ;  /* 0x000000000f2a72ca */ /* 0x000fe200000e0000 */
[----:B------:R-:W-:Y:S01]  /*5ea0*/  BSSY.RECONVERGENT B6, `(.L_x_93) ;  /* 0x0000031000067945 */ /* 0x000fe20003800200 */
[----:B------:R-:W-:Y:S01]  /*5eb0*/  R2UR UR41, R14 ;  /* 0x000000000e2972ca */ /* 0x000fe200000e0000 */
[----:B------:R-:W-:Y:S01]  /*5ec0*/  @!P1 IMAD.HI.U32 R0, R30, R10, RZ ;  /* 0x0000000a1e009227 */ /* 0x000fe200078e00ff */
[----:B------:R-:W-:Y:S02]  /*5ed0*/  @!P1 SHF.R.U32.HI R2, RZ, R12, R2 ;  /* 0x0000000cff029219 */ /* 0x000fe40000011602 */
[----:B------:R-:W-:Y:S01]  /*5ee0*/  @!P1 ISETP.NE.AND P2, PT, R7, 0x1, PT ;  /* 0x000000010700980c */ /* 0x000fe20003f45270 */
[----:B------:R-:W-:Y:S01]  /*5ef0*/  VIADD R80, R80, 0x1 ;  /* 0x0000000150507836 */ /* 0x000fe20000000000 */
[----:B------:R-:W-:Y:S02]  /*5f00*/  @!P1 SEL R2, R29, R2, !P0 ;  /* 0x000000021d029207 */ /* 0x000fe40004000000 */
[----:B------:R-:W-:Y:S02]  /*5f10*/  @!P1 SHF.R.U32.HI R0, RZ, R11, R0 ;  /* 0x0000000bff009219 */ /* 0x000fe40000011600 */
[----:B------:R-:W-:Y:S01]  /*5f20*/  LOP3.LUT P0, RZ, R71, 0x3f0, RZ, 0xc0, !PT ;  /* 0x000003f047ff7812 */ /* 0x000fe2000780c0ff */
[----:B------:R-:W-:Y:S01]  /*5f30*/  USHF.L.U32 UR42, UR42, 0x6, URZ ;  /* 0x000000062a2a7899 */ /* 0x000fe200080006ff */
[----:B------:R-:W-:Y:S01]  /*5f40*/  @!P1 SEL R3, R30, R0, !P2 ;  /* 0x000000001e039207 */ /* 0x000fe20005000000 */
[----:B------:R-:W-:Y:S01]  /*5f50*/  USHF.L.U32 UR41, UR41, 0x8, URZ ;  /* 0x0000000829297899 */ /* 0x000fe200080006ff */
[----:B------:R-:W-:Y:S03]  /*5f60*/  @P4 SHF.R.U32.HI R72, RZ, 0x10, R17 ;  /* 0x00000010ff484819 */ /* 0x000fe60000011611 */
[----:B------:R-:W-:Y:S02]  /*5f70*/  @!P1 IMAD.IADD R0, R2, 0x1, -R3 ;  /* 0x0000000102009824 */ /* 0x000fe400078e0a03 */
[----:B------:R-:W-:Y:S02]  /*5f80*/  @!P1 IMAD.IADD R2, R3, 0x1, -R2 ;  /* 0x0000000103029824 */ /* 0x000fe400078e0a02 */
[----:B------:R-:W-:Y:S02]  /*5f90*/  @!P1 IMAD R30, R0, R7, R30 ;  /* 0x00000007001e9224 */ /* 0x000fe400078e021e */
[----:B------:R-:W-:Y:S01]  /*5fa0*/  @!P1 IMAD R29, R2, R8, R29 ;  /* 0x00000008021d9224 */ /* 0x000fe200078e021d */
[----:B------:R-:W-:Y:S06]  /*5fb0*/  @!P0 BRA `(.L_x_94) ;  /* 0x00000000007c8947 */ /* 0x000fec0003800000 */
[----:B------:R-:W1:Y:S01]  /*5fc0*/  LDCU.64 UR8, c[0x4][0x80] ;  /* 0x01001000ff0877ac */ /* 0x000e620008000a00 */
[----:B------:R-:W-:Y:S01]  /*5fd0*/  MOV R2, 0x0 ;  /* 0x0000000000027802 */ /* 0x000fe20000000f00 */
[----:B------:R-:W-:Y:S02]  /*5fe0*/  HFMA2 R12, -RZ, RZ, 0, 5.9604644775390625e-08 ;  /* 0x00000001ff0c7431 */ /* 0x000fe400000001ff */
[----:B------:R-:W-:Y:S01]  /*5ff0*/  IMAD.MOV.U32 R8, RZ, RZ, 0x70 ;  /* 0x00000070ff087424 */ /* 0x000fe200078e00ff */
[----:B------:R2:W3:Y:S01]  /*6000*/  LDC.64 R14, c[0x4][R2] ;  /* 0x01000000020e7b82 */ /* 0x0004e20000000a00 */
[----:B------:R-:W4:Y:S01]  /*6010*/  LDCU.64 UR6, c[0x4][0x88] ;  /* 0x01001100ff0677ac */ /* 0x000f220008000a00 */
[----:B------:R-:W-:Y:S01]  /*6020*/  IMAD.MOV.U32 R13, RZ, RZ, RZ ;  /* 0x000000ffff0d7224 */ /* 0x000fe200078e00ff */
[----:B------:R-:W2:Y:S01]  /*6030*/  LDCU.64 UR4, c[0x4][0x8] ;  /* 0x01000100ff0477ac */ /* 0x000ea20008000a00 */
[----:B-1----:R-:W-:Y:S01]  /*6040*/  MOV R5, UR9 ;  /* 0x0000000900057c02 */ /* 0x002fe20008000f00 */
[----:B------:R-:W-:Y:S01]  /*6050*/  IMAD.U32 R4, RZ, RZ, UR8 ;  /* 0x00000008ff047e24 */ /* 0x000fe2000f8e00ff */
[----:B----4-:R-:W-:Y:S01]  /*6060*/  MOV R7, UR7 ;  /* 0x0000000700077c02 */ /* 0x010fe20008000f00 */
[----:B------:R-:W-:Y:S01]  /*6070*/  IMAD.U32 R6, RZ, RZ, UR6 ;  /* 0x00000006ff067e24 */ /* 0x000fe2000f8e00ff */
[----:B--2---:R-:W-:Y:S01]  /*6080*/  MOV R11, UR5 ;  /* 0x00000005000b7c02 */ /* 0x004fe20008000f00 */
[----:B------:R-:W-:Y:S02]  /*6090*/  IMAD.U32 R10, RZ, RZ, UR4 ;  /* 0x00000004ff0a7e24 */ /* 0x000fe4000f8e00ff */
[----:B------:R-:W-:Y:S07]  /*60a0*/  LEPC R20, `(.L_x_95) ;  /* 0x000000001014794e */ /* 0x000fee0000000000 */
[----:B---3-5:R-:W-:Y:S05]  /*60b0*/  CALL.ABS.NOINC R14 ;  /* 0x000000000e007343 */ /* 0x028fea0003c00000 */
.L_x_95:
[----:B------:R-:W1:Y:S01]  /*60c0*/  LDCU.64 UR8, c[0x4][0x80] ;  /* 0x01001000ff0877ac */ /* 0x000e620008000a00 */
[----:B------:R-:W2:Y:S01]  /*60d0*/  LDC.64 R2, c[0x4][R2] ;  /* 0x0100000002027b82 */ /* 0x000ea20000000a00 */
[----:B------:R-:W-:Y:S02]  /*60e0*/  HFMA2 R12, -RZ, RZ, 0, 5.9604644775390625e-08 ;  /* 0x00000001ff0c7431 */ /* 0x000fe400000001ff */
[----:B------:R-:W-:Y:S02]  /*60f0*/  IMAD.MOV.U32 R8, RZ, RZ, 0x70 ;  /* 0x00000070ff087424 */ /* 0x000fe400078e00ff */
[----:B------:R-:W-:Y:S01]  /*6100*/  IMAD.MOV.U32 R13, RZ, RZ, RZ ;  /* 0x000000ffff0d7224 */ /* 0x000fe200078e00ff */
[----:B------:R-:W3:Y:S01]  /*6110*/  LDCU.64 UR6, c[0x4][0x88] ;  /* 0x01001100ff0677ac */ /* 0x000ee20008000a00 */
[----:B------:R-:W4:Y:S01]  /*6120*/  LDCU.64 UR4, c[0x4][0x8] ;  /* 0x01000100ff0477ac */ /* 0x000f220008000a00 */
[----:B-1----:R-:W-:Y:S02]  /*6130*/  MOV R4, UR8 ;  /* 0x0000000800047c02 */ /* 0x002fe40008000f00 */
[----:B------:R-:W-:Y:S02]  /*6140*/  MOV R5, UR9 ;  /* 0x0000000900057c02 */ /* 0x000fe40008000f00 */
[----:B---3--:R-:W-:Y:S01]  /*6150*/  MOV R7, UR7 ;  /* 0x0000000700077c02 */ /* 0x008fe20008000f00 */
[----:B------:R-:W-:Y:S01]  /*6160*/  IMAD.U32 R6, RZ, RZ, UR6 ;  /* 0x00000006ff067e24 */ /* 0x000fe2000f8e00ff */
[----:B----4-:R-:W-:Y:S01]  /*6170*/  MOV R11, UR5 ;  /* 0x00000005000b7c02 */ /* 0x010fe20008000f00 */
[----:B------:R-:W-:Y:S02]  /*6180*/  IMAD.U32 R10, RZ, RZ, UR4 ;  /* 0x00000004ff0a7e24 */ /* 0x000fe4000f8e00ff */
[----:B------:R-:W-:Y:S07]  /*6190*/  LEPC R20, `(.L_x_94) ;  /* 0x000000001014794e */ /* 0x000fee0000000000 */
[----:B--2---:R-:W-:Y:S05]  /*61a0*/  CALL.ABS.NOINC R2 ;  /* 0x0000000002007343 */ /* 0x004fea0003c00000 */
.L_x_94:
[----:B------:R-:W-:Y:S05]  /*61b0*/  BSYNC.RECONVERGENT B6 ;  /* 0x0000000000067941 */ /* 0x000fea0003800200 */
.L_x_93:
[----:B------:R-:W-:Y:S01]  /*61c0*/  ISETP.NE.U32.AND P4, PT, R58, RZ, PT ;  /* 0x000000ff3a00720c */ /* 0x000fe20003f85070 */
[----:B------:R-:W-:Y:S01]  /*61d0*/  UISETP.NE.AND UP2, UPT, UR49, URZ, UPT ;  /* 0x000000ff3100728c */ /* 0x000fe2000bf45270 */
[----:B------:R-:W-:Y:S01]  /*61e0*/  ISETP.NE.U32.AND P2, PT, RZ, UR38, PT ;  /* 0x00000026ff007c0c */ /* 0x000fe2000bf45070 */
[----:B------:R-:W-:Y:S01]  /*61f0*/  UISETP.NE.U32.AND UP1, UPT, UR44, URZ, UPT ;  /* 0x000000ff2c00728c */ /* 0x000fe2000bf25070 */
[----:B------:R-:W-:Y:S01]  /*6200*/  ISETP.NE.AND.EX P4, PT, R59, RZ, PT, P4 ;  /* 0x000000ff3b00720c */ /* 0x000fe20003f85340 */
[----:B------:R-:W-:Y:S01]  /*6210*/  UPLOP3.LUT UP0, UPT, UPT, UPT, UPT, 0x40, 0x4 ;  /* 0x000000000004789c */ /* 0x000fe20003f0e870 */
[----:B------:R-:W-:Y:S01]  /*6220*/  ISETP.NE.AND.EX P2, PT, RZ, UR39, PT, P2 ;  /* 0x00000027ff007c0c */ /* 0x000fe2000bf45320 */
[----:B------:R-:W-:Y:S01]  /*6230*/  UISETP.NE.AND.EX UP1, UPT, UR45, URZ, UPT, UP1 ;  /* 0x000000ff2d00728c */ /* 0x000fe2000bf25310 */
[----:B------:R-:W-:Y:S04]  /*6240*/  PLOP3.LUT P1, PT, PT, PT, UP2, 0x80, 0x8 ;  /* 0x000000000008781c */ /* 0x000fe80003f2f028 */
[----:B------:R-:W-:Y:S06]  /*6250*/  @UP2 UPLOP3.LUT UP0, UPT, UPT, UPT, UP1, 0x80, 0x8 ;  /* 0x000000000008289c */ /* 0x000fec0003f0f010 */
[----:B------:R-:W-:Y:S01]  /*6260*/  PLOP3.LUT P0, PT, PT, PT, UP0, 0x80, 0x8 ;  /* 0x000000000008781c */ /* 0x000fe20003f0f008 */
[----:B------:R-:W-:Y:S01]  /*6270*/  @!UPT UIADD3 URZ, UPT, UPT, URZ, URZ, URZ ;  /* 0x000000fffffff290 */ /* 0x000fe2000fffe0ff */
[----:B------:R-:W-:Y:S11]  /*6280*/  BRA.U !UP1, `(.L_x_96) ;  /* 0x00000001093c7547 */ /* 0x000ff6000b800000 */
[----:B------:R-:W-:Y:S01]  /*6290*/  UISETP.NE.U32.AND UP0, UPT, UR38, URZ, UPT ;  /* 0x000000ff2600728c */ /* 0x000fe2000bf05070 */
[----:B------:R-:W-:Y:S01]  /*62a0*/  R2UR UR4, R65 ;  /* 0x00000000410472ca */ /* 0x000fe200000e0000 */
[----:B------:R-:W-:Y:S02]  /*62b0*/  HFMA2 R64, -RZ, RZ, 0, 5.9604644775390625e-08 ;  /* 0x00000001ff407431 */ /* 0x000fe400000001ff */
[----:B------:R-:W-:Y:S01]  /*62c0*/  IMAD.MOV.U32 R0, RZ, RZ, 0x1 ;  /* 0x00000001ff007424 */ /* 0x000fe200078e00ff */
[----:B------:R-:W-:Y:S06]  /*62d0*/  UISETP.NE.AND.EX UP0, UPT, UR39, URZ, UPT, UP0 ;  /* 0x000000ff2700728c */ /* 0x000fec000bf05300 */
[----:B------:R-:W-:Y:S05]  /*62e0*/  PLOP3.LUT P3, PT, PT, PT, UP0, 0x80, 0x8 ;  /* 0x000000000008781c */ /* 0x000fea0003f6f008 */
[----:B------:R-:W1:Y:S01]  /*62f0*/  @UP0 LDCU.64 UR6, c[0x0][0x888] ;  /* 0x00011100ff0607ac */ /* 0x000e620008000a00 */
[----:B------:R-:W-:Y:S07]  /*6300*/  @UP0 UIMAD UR4, UR4, UR44, URZ ;  /* 0x0000002c040402a4 */ /* 0x000fee000f8e02ff */
[----:B------:R-:W-:Y:S01]  /*6310*/  @!P3 PRMT R64, R0, 0x7610, R64 ;  /* 0x000076100040b816 */ /* 0x000fe20000000040 */
[----:B-1----:R-:W-:Y:S03]  /*6320*/  @UP0 UIMAD.WIDE UR6, UR4, 0x4, UR6 ;  /* 0x00000004040608a5 */ /* 0x002fe6000f8e0206 */
[----:B------:R-:W1:Y:S03]  /*6330*/  @!UP0 LDCU UR4, c[0x0][0x880] ;  /* 0x00011000ff0487ac */ /* 0x000e660008000800 */
[----:B------:R-:W-:Y:S02]  /*6340*/  IMAD.U32 R2, RZ, RZ, UR6 ;  /* 0x00000006ff027e24 */ /* 0x000fe4000f8e00ff */
[----:B------:R-:W-:Y:S05]  /*6350*/  IMAD.U32 R3, RZ, RZ, UR7 ;  /* 0x00000007ff037e24 */ /* 0x000fea000f8e00ff */
[----:B-----5:R2:W5:Y:S02]  /*6360*/  @P3 LDG.E R35, desc[UR46][R2.64] ;  /* 0x0000002e02233981 */ /* 0x020564000c1e1900 */
[----:B-12---:R-:W-:Y:S02]  /*6370*/  @!P3 MOV R35, UR4 ;  /* 0x000000040023bc02 */ /* 0x006fe40008000f00 */
.L_x_96:
[----:B------:R-:W-:Y:S05]  /*6380*/  @!P4 BRA `(.L_x_97) ;  /* 0x000000000024c947 */ /* 0x000fea0003800000 */
[----:B------:R-:W-:Y:S02]  /*6390*/  ISETP.NE.U32.AND P3, PT, R56, RZ, PT ;  /* 0x000000ff3800720c */ /* 0x000fe40003f65070 */
[----:B------:R-:W-:Y:S02]  /*63a0*/  R2UR UR4, R65 ;  /* 0x00000000410472ca */ /* 0x000fe400000e0000 */
[----:B------:R-:W-:Y:S11]  /*63b0*/  ISETP.NE.AND.EX P3, PT, R57, RZ, PT, P3 ;  /* 0x000000ff3900720c */ /* 0x000ff60003f65330 */
[----:B------:R-:W-:Y:S02]  /*63c0*/  @!UPT UIADD3 URZ, UPT, UPT, URZ, URZ, URZ ;  /* 0x000000fffffff290 */ /* 0x000fe4000fffe0ff */
[----:B------:R-:W1:Y:S01]  /*63d0*/  @P3 LDC.64 R2, c[0x0][0x8a8] ;  /* 0x00022a00ff023b82 */ /* 0x000e620000000a00 */
[----:B------:R-:W-:Y:S04]  /*63e0*/  @P3 IMAD R0, R58, UR4, RZ ;  /* 0x000000043a003c24 */ /* 0x000fe8000f8e02ff */
[----:B-1----:R-:W-:Y:S05]  /*63f0*/  @P3 IMAD.WIDE R2, R0, 0x4, R2 ;  /* 0x0000000400023825 */ /* 0x002fea00078e0202 */
[----:B-----5:R1:W5:Y:S02]  /*6400*/  @P3 LDG.E R33, desc[UR46][R2.64] ;  /* 0x0000002e02213981 */ /* 0x020364000c1e1900 */
[----:B-1----:R-:W2:Y:S02]  /*6410*/  @!P3 LDC R33, c[0x0][0x8a0] ;  /* 0x00022800ff21bb82 */ /* 0x002ea40000000800 */
.L_x_97:
[----:B-----5:R-:W-:Y:S01]  /*6420*/  FSETP.NEU.AND P3, PT, R35, RZ, PT ;  /* 0x000000ff2300720b */ /* 0x020fe20003f6d000 */
[----:B------:R-:W-:Y:S01]  /*6430*/  IMAD.SHL.U32 R89, R69, 0x4, RZ ;  /* 0x0000000445597824 */ /* 0x000fe200078e00ff */
[----:B------:R-:W-:Y:S01]  /*6440*/  SEL R4, RZ, 0xffffffff, P2 ;  /* 0xffffffffff047807 */ /* 0x000fe20001000000 */
[----:B------:R-:W-:Y:S01]  /*6450*/  BSSY B1, `(.L_x_98) ;  /* 0x0000042000017945 */ /* 0x000fe20003800000 */
[----:B------:R-:W-:Y:S01]  /*6460*/  @P1 LOP3.LUT P2, RZ, R64, 0xff, RZ, 0xc0, !PT ;  /* 0x000000ff40ff1812 */ /* 0x000fe2000784c0ff */
[----:B------:R-:W-:Y:S01]  /*6470*/  VIADD R84, R89, UR36 ;  /* 0x0000002459547c36 */ /* 0x000fe20008000000 */
[----:B------:R-:W-:Y:S01]  /*6480*/  @P1 SEL R0, RZ, 0xffffffff, P3 ;  /* 0xffffffffff001807 */ /* 0x000fe20001800000 */
[----:B------:R-:W-:Y:S01]  /*6490*/  IMAD.MOV.U32 R90, RZ, RZ, 0x1 ;  /* 0x00000001ff5a7424 */ /* 0x000fe200078e00ff */
[C---:B------:R-:W-:Y:S01]  /*64a0*/  LEA R86, R31.reuse, UR36, 0x3 ;  /* 0x000000241f567c11 */ /* 0x040fe2000f8e18ff */
[----:B------:R-:W-:Y:S01]  /*64b0*/  IMAD.MOV.U32 R88, RZ, RZ, RZ ;  /* 0x000000ffff587224 */ /* 0x000fe200078e00ff */
[----:B------:R-:W-:Y:S02]  /*64c0*/  @P0 SEL R0, R4, R0, !P2 ;  /* 0x0000000004000207 */ /* 0x000fe40005000000 */
[----:B------:R-:W-:Y:S02]  /*64d0*/  CS2R R54, SRZ ;  /* 0x0000000000367805 */ /* 0x000fe4000001ff00 */
[----:B------:R-:W-:Y:S02]  /*64e0*/  SHF.L.U32 R2, R74, 0x1f, RZ ;  /* 0x0000001f4a027819 */ /* 0x000fe400000006ff */
[----:B------:R-:W-:Y:S02]  /*64f0*/  CS2R R52, SRZ ;  /* 0x0000000000347805 */ /* 0x000fe4000001ff00 */
[----:B------:R-:W-:Y:S02]  /*6500*/  @P1 LOP3.LUT R0, R0, 0x1, RZ, 0xc0, !PT ;  /* 0x0000000100001812 */ /* 0x000fe400078ec0ff */
[----:B------:R-:W-:Y:S02]  /*6510*/  CS2R R50, SRZ ;  /* 0x0000000000327805 */ /* 0x000fe4000001ff00 */
[----:B------:R-:W-:Y:S02]  /*6520*/  PLOP3.LUT P2, PT, PT, PT, UP1, 0x80, 0x8 ;  /* 0x000000000008781c */ /* 0x000fe40003f4f018 */
[----:B------:R-:W-:Y:S02]  /*6530*/  CS2R R48, SRZ ;  /* 0x0000000000307805 */ /* 0x000fe4000001ff00 */
[----:B------:R-:W-:Y:S02]  /*6540*/  ISETP.NE.U32.OR P6, PT, R0, 0x1, !P1 ;  /* 0x000000010000780c */ /* 0x000fe40004fc5470 */
[----:B------:R-:W-:Y:S02]  /*6550*/  CS2R R46, SRZ ;  /* 0x00000000002e7805 */ /* 0x000fe4000001ff00 */
[----:B------:R-:W-:Y:S02]  /*6560*/  LEA.HI R34, R31, R31, RZ, 0x1 ;  /* 0x0000001f1f227211 */ /* 0x000fe400078f08ff */
[----:B------:R-:W-:Y:S02]  /*6570*/  CS2R R44, SRZ ;  /* 0x00000000002c7805 */ /* 0x000fe4000001ff00 */
[----:B------:R-:W-:Y:S02]  /*6580*/  LOP3.LUT P4, R79, R64, 0xff, RZ, 0xc0, !PT ;  /* 0x000000ff404f7812 */ /* 0x000fe4000788c0ff */
[----:B------:R-:W-:Y:S02]  /*6590*/  CS2R R42, SRZ ;  /* 0x00000000002a7805 */ /* 0x000fe4000001ff00 */
[----:B------:R-:W-:Y:S02]  /*65a0*/  SEL R3, RZ, 0xffffffff, P3 ;  /* 0xffffffffff037807 */ /* 0x000fe40001800000 */
[----:B------:R-:W-:Y:S02]  /*65b0*/  CS2R R40, SRZ ;  /* 0x0000000000287805 */ /* 0x000fe4000001ff00 */
[----:B------:R-:W-:Y:S01]  /*65c0*/  P2R R81, PR, RZ, 0x40 ;  /* 0x00000040ff517803 */ /* 0x000fe20000000000 */
[----:B------:R-:W-:Y:S01]  /*65d0*/  VIADD R83, R84, 0x400 ;  /* 0x0000040054537836 */ /* 0x000fe20000000000 */
[----:B------:R-:W-:Y:S01]  /*65e0*/  @P2 SEL R3, R4, R3, !P4 ;  /* 0x0000000304032207 */ /* 0x000fe20006000000 */
[----:B------:R-:W-:Y:S01]  /*65f0*/  IMAD.IADD R82, R75, 0x1, R84 ;  /* 0x000000014b527824 */ /* 0x000fe200078e0254 */
[----:B------:R-:W-:Y:S02]  /*6600*/  @P6 SHF.L.U32 R0, RZ, 0x1f, RZ ;  /* 0x0000001fff006819 */ /* 0x000fe400000006ff */
[----:B------:R-:W-:Y:S02]  /*6610*/  LOP3.LUT R3, R3, 0x1, RZ, 0xc0, !PT ;  /* 0x0000000103037812 */ /* 0x000fe400078ec0ff */
[----:B------:R1:W3:Y:S02]  /*6620*/  @P6 SYNCS.PHASECHK.TRANS64.TRYWAIT P1, [UR36+0x40], R0 ;  /* 0x00004000ff0065a7 */ /* 0x0002e40008021124 */
[----:B------:R-:W-:Y:S04]  /*6630*/  ISETP.NE.U32.AND P5, PT, R3, 0x1, PT ;  /* 0x000000010300780c */ /* 0x000fe80003fa5070 */
[----:B------:R-:W-:Y:S01]  /*6640*/  P2R R91, PR, RZ, 0x20 ;  /* 0x00000020ff5b7803 */ /* 0x000fe20000000000 */
[----:B------:R4:W2:Y:S01]  /*6650*/  SYNCS.PHASECHK.TRANS64.TRYWAIT P0, [R86+URZ+0xb0], R2 ;  /* 0x0000b002560075a7 */ /* 0x0008a200080011ff */
[C---:B-1----:R-:W-:Y:S01]  /*6660*/  IMAD.SHL.U32 R0, R34.reuse, 0x80, RZ ;  /* 0x0000008022007824 */ /* 0x042fe200078e00ff */
[----:B------:R-:W-:Y:S04]  /*6670*/  LOP3.LUT R34, R34, 0xffe, RZ, 0xc0, !PT ;  /* 0x00000ffe22227812 */ /* 0x000fe800078ec0ff */
[----:B------:R-:W-:Y:S01]  /*6680*/  LOP3.LUT R0, R0, 0xffffff00, RZ, 0xc0, !PT ;  /* 0xffffff0000007812 */ /* 0x000fe200078ec0ff */
[----:B------:R-:W-:Y:S04]  /*6690*/  IMAD.IADD R34, R31, 0x1, -R34 ;  /* 0x000000011f227824 */ /* 0x000fe800078e0a22 */
[----:B------:R-:W-:Y:S04]  /*66a0*/  IMAD.IADD R0, R32, 0x1, R0 ;  /* 0x0000000120007824 */ /* 0x000fe800078e0200 */
[----:B------:R-:W-:Y:S01]  /*66b0*/  IMAD R34, R34, 0x100000, R0 ;  /* 0x0010000022227824 */ /* 0x000fe200078e0200 */
[----:B---3--:R-:W-:Y:S01]  /*66c0*/  @P6 SEL R90, RZ, 0x1, !P1 ;  /* 0x00000001ff5a6807 */ /* 0x008fe20004800000 */
[----:B----4-:R-:W-:Y:S06]  /*66d0*/  @!P6 BRA `(.L_x_99) ;  /* 0x000000000064e947 */ /* 0x010fec0003800000 */
[----:B------:R-:W-:Y:S01]  /*66e0*/  @P5 IMAD R5, R76, 0x4, R83 ;  /* 0x000000044c055824 */ /* 0x000fe200078e0253 */
[----:B------:R-:W-:Y:S01]  /*66f0*/  ISETP.NE.AND P1, PT, R90, RZ, PT ;  /* 0x000000ff5a00720c */ /* 0x000fe20003f25270 */
[----:B------:R-:W-:Y:S01]  /*6700*/  IMAD.MOV.U32 R54, RZ, RZ, RZ ;  /* 0x000000ffff367224 */ /* 0x000fe200078e00ff */
[----:B------:R-:W-:Y:S01]  /*6710*/  BSSY B0, `(.L_x_100) ;  /* 0x000000d000007945 */ /* 0x000fe20003800000 */
[----:B------:R-:W-:Y:S01]  /*6720*/  @P5 IMAD.IADD R4, R75, 0x1, R5 ;  /* 0x000000014b045824 */ /* 0x000fe200078e0205 */
[----:B------:R-:W-:Y:S02]  /*6730*/  CS2R R50, SRZ ;  /* 0x0000000000327805 */ /* 0x000fe4000001ff00 */
[----:B------:R-:W-:Y:S02]  /*6740*/  CS2R R48, SRZ ;  /* 0x0000000000307805 */ /* 0x000fe4000001ff00 */
[----:B------:R-:W-:Y:S02]  /*6750*/  CS2R R52, SRZ ;  /* 0x0000000000347805 */ /* 0x000fe4000001ff00 */
[----:B------:R-:W-:Y:S02]  /*6760*/  CS2R R42, SRZ ;  /* 0x00000000002a7805 */ /* 0x000fe4000001ff00 */
[----:B------:R-:W-:Y:S02]  /*6770*/  CS2R R40, SRZ ;  /* 0x0000000000287805 */ /* 0x000fe4000001ff00 */
[----:B------:R-:W-:Y:S02]  /*6780*/  CS2R R46, SRZ ;  /* 0x00000000002e7805 */ /* 0x000fe4000001ff00 */
[----:B------:R-:W-:Y:S01]  /*6790*/  CS2R R44, SRZ ;  /* 0x00000000002c7805 */ /* 0x000fe2000001ff00 */
[----:B------:R-:W-:Y:S06]  /*67a0*/  @P1 BRA `(.L_x_101) ;  /* 0x00000000000c1947 */ /* 0x000fec0003800000 */
[----:B------:R-:W-:Y:S04]  /*67b0*/  SHF.L.U32 R3, RZ, 0x1f, RZ ;  /* 0x0000001fff037819 */ /* 0x000fe800000006ff */
[----:B------:R-:W1:Y:S02]  /*67c0*/  SYNCS.PHASECHK.TRANS64.TRYWAIT P1, [UR36+0x40], R3 ;  /* 0x00004003ff0075a7 */ /* 0x000e640008021124 */
[----:B-1----:R-:W-:Y:S05]  /*67d0*/  @!P1 BRA `(.L_x_102) ;  /* 0x0000004800a49947 */ /* 0x002fea0003800000 */
.L_x_101:
[----:B------:R-:W-:Y:S05]  /*67e0*/  BSYNC B0 ;  /* 0x0000000000007941 */ /* 0x000fea0003800000 */
.L_x_100:
[----:B------:R-:W-:Y:S01]  /*67f0*/  ISETP.NE.AND P1, PT, R91, RZ, PT ;  /* 0x000000ff5b00720c */ /* 0x000fe20003f25270 */
[----:B------:R-:W-:Y:S11]  /*6800*/  HFMA2 R88, -RZ, RZ, 0, 5.9604644775390625e-08 ;  /* 0x00000001ff587431 */ /* 0x000ff600000001ff */
[----:B------:R-:W-:Y:S01]  /*6810*/  @!UPT UIADD3 URZ, UPT, UPT, URZ, URZ, URZ ;  /* 0x000000fffffff290 */ /* 0x000fe2000fffe0ff */
[----:B------:R-:W-:Y:S05]  /*6820*/  @P1 WARPSYNC.ALL ;  /* 0x0000000000001948 */ /* 0x000fea0003800000 */
[----:B------:R3:W4:Y:S04]  /*6830*/  @P1 LDSM.16.M88.4 R48, [R5] ;  /* 0x000000000530183b */ /* 0x0007280000000200 */
[----:B------:R3:W1:Y:S04]  /*6840*/  @P1 LDSM.16.M88.4 R52, [R4] ;  /* 0x000000000434183b */ /* 0x0006680000000200 */
[----:B------:R3:W1:Y:S04]  /*6850*/  @P1 LDSM.16.M88.4 R40, [R89+UR36+0x400] ;  /* 0x000400245928183b */ /* 0x0006680008000200 */
[----:B------:R3:W1:Y:S02]  /*6860*/  @P1 LDSM.16.M88.4 R44, [R82+0x400] ;  /* 0x00040000522c183b */ /* 0x0006640000000200 */
.L_x_99:
[----:B------:R-:W-:Y:S05]  /*6870*/  BSYNC B1 ;  /* 0x0000000000017941 */ /* 0x000fea0003800000 */
.L_x_98:
[----:B-1----:R-:W-:Y:S04]  /*6880*/  SHF.R.U32.HI R0, RZ, 0x15, R34 ;  /* 0x00000015ff007819 */ /* 0x002fe80000011622 */
[----:B------:R-:W-:Y:S01]  /*6890*/  LOP3.LUT P1, RZ, R0, 0x3, R70, 0x48, !PT ;  /* 0x0000000300ff7812 */ /* 0x000fe20007824846 */
[----:B------:R-:W-:Y:S01]  /*68a0*/  @!UPT UIADD3 URZ, UPT, UPT, URZ, URZ, URZ ;  /* 0x000000fffffff290 */ /* 0x000fe2000fffe0ff */
[----:B--2---:R-:W-:Y:S11]  /*68b0*/  @P0 BRA `(.L_x_103) ;  /* 0x0000000000080947 */ /* 0x004ff60003800000 */
[----:B------:R-:W1:Y:S02]  /*68c0*/  SYNCS.PHASECHK.TRANS64.TRYWAIT P0, [R86+URZ+0xb0], R2 ;  /* 0x0000b002560075a7 */ /* 0x000e6400080011ff */
[----:B-1----:R-:W-:Y:S05]  /*68d0*/  @!P0 BRA `(.L_x_104) ;  /* 0x00000048007c8947 */ /* 0x002fea0003800000 */
.L_x_103:
[----:B------:R-:W-:Y:S05]  /*68e0*/  @!P1 BRA `(.L_x_105) ;  /* 0x0000000000409947 */ /* 0x000fea0003800000 */
[----:B------:R-:W3:Y:S01]  /*68f0*/  LDCU.64 UR8, c[0x4][0x70] ;  /* 0x01000e00ff0877ac */ /* 0x000ee20008000a00 */
[----:B------:R-:W-:Y:S01]  /*6900*/  MOV R3, 0x0 ;  /* 0x0000000000037802 */ /* 0x000fe20000000f00 */
[----:B------:R-:W-:Y:S02]  /*6910*/  HFMA2 R12, -RZ, RZ, 0, 5.9604644775390625e-08 ;  /* 0x00000001ff0c7431 */ /* 0x000fe400000001ff */
[----:B------:R-:W-:Y:S02]  /*6920*/  IMAD.MOV.U32 R8, RZ, RZ, 0x192 ;  /* 0x00000192ff087424 */ /* 0x000fe400078e00ff */
[----:B------:R-:W-:Y:S01]  /*6930*/  IMAD.MOV.U32 R13, RZ, RZ, RZ ;  /* 0x000000ffff0d7224 */ /* 0x000fe200078e00ff */
[----:B------:R-:W2:Y:S01]  /*6940*/  LDCU.64 UR6, c[0x4][0x78] ;  /* 0x01000f00ff0677ac */ /* 0x000ea20008000a00 */
[----:B-1----:R-:W1:Y:S01]  /*6950*/  LDC.64 R2, c[0x4][R3] ;  /* 0x0100000003027b82 */ /* 0x002e620000000a00 */
[----:B------:R-:W5:Y:S01]  /*6960*/  LDCU.64 UR4, c[0x4][0x10] ;  /* 0x01000200ff0477ac */ /* 0x000f620008000a00 */
[----:B---3--:R-:W-:Y:S01]  /*6970*/  MOV R5, UR9 ;  /* 0x0000000900057c02 */ /* 0x008fe20008000f00 */
[----:B------:R-:W-:Y:S01]  /*6980*/  IMAD.U32 R4, RZ, RZ, UR8 ;  /* 0x00000008ff047e24 */ /* 0x000fe2000f8e00ff */
[----:B--2---:R-:W-:Y:S01]  /*6990*/  MOV R7, UR7 ;  /* 0x0000000700077c02 */ /* 0x004fe20008000f00 */
[----:B------:R-:W-:Y:S01]  /*69a0*/  IMAD.U32 R6, RZ, RZ, UR6 ;  /* 0x00000006ff067e24 */ /* 0x000fe2000f8e00ff */
[----:B-----5:R-:W-:Y:S01]  /*69b0*/  MOV R11, UR5 ;  /* 0x00000005000b7c02 */ /* 0x020fe20008000f00 */
[----:B------:R-:W-:Y:S02]  /*69c0*/  IMAD.U32 R10, RZ, RZ, UR4 ;  /* 0x00000004ff0a7e24 */ /* 0x000fe4000f8e00ff */
[----:B------:R-:W-:Y:S07]  /*69d0*/  LEPC R20, `(.L_x_105) ;  /* 0x000000001014794e */ /* 0x000fee0000000000 */
[----:B-1--4-:R-:W-:Y:S05]  /*69e0*/  CALL.ABS.NOINC R2 ;  /* 0x0000000002007343 */ /* 0x012fea0003c00000 */
.L_x_105:
[----:B------:R-:W-:Y:S05]  /*69f0*/  WARPSYNC.ALL ;  /* 0x0000000000007948 */ /* 0x000fea0003800000 */
[----:B------:R-:W-:Y:S01]  /*6a00*/  R2UR UR4, R34 ;  /* 0x00000000220472ca */ /* 0x000fe200000e0000 */
[----:B------:R-:W-:Y:S01]  /*6a10*/  BSSY.RECONVERGENT B0, `(.L_x_106) ;  /* 0x000003c000007945 */ /* 0x000fe20003800200 */
[----:B------:R-:W-:Y:S02]  /*6a20*/  SHF.L.U32 R87, R76, 0x2, RZ ;  /* 0x000000024c577819 */ /* 0x000fe400000006ff */
[----:B------:R-:W-:Y:S02]  /*6a30*/  ISETP.NE.AND P0, PT, R77, RZ, PT ;  /* 0x000000ff4d00720c */ /* 0x000fe40003f05270 */
[----:B------:R-:W-:Y:S04]  /*6a40*/  IADD3 R83, PT, PT, R83, R87, RZ ;  /* 0x0000005753537210 */ /* 0x000fe80007ffe0ff */
[----:B------:R-:W-:Y:S03]  /*6a50*/  IADD3 R85, PT, PT, R75, R83, RZ ;  /* 0x000000534b557210 */ /* 0x000fe60007ffe0ff */
[----:B---3--:R-:W2:Y:S02]  /*6a60*/  LDTM.16dp128bit.x8 R4, tmem[UR4] ;  /* 0x00000004000479ee */ /* 0x008ea40008180000 */
[C---:B--2---:R-:W-:Y:S01]  /*6a70*/  FMUL R0, R33.reuse, R4 ;  /* 0x0000000421007220 */ /* 0x044fe20000400000 */
[C---:B-1----:R-:W-:Y:S01]  /*6a80*/  FMUL R2, R33.reuse, R5 ;  /* 0x0000000521027220 */ /* 0x042fe20000400000 */
[C---:B------:R-:W-:Y:S01]  /*6a90*/  FMUL R3, R33.reuse, R6 ;  /* 0x0000000621037220 */ /* 0x040fe20000400000 */
[----:B------:R-:W-:Y:S01]  /*6aa0*/  FMUL R7, R33, R7 ;  /* 0x0000000721077220 */ /* 0x000fe20000400000 */
[----:B------:R-:W-:Y:S01]  /*6ab0*/  FFMA R36, R35, R40, R0 ;  /* 0x0000002823247223 */ /* 0x000fe20000000000 */
        /* <DEDUP_REMOVED lines=10> */
[----:B------:R1:W-:Y:S01]  /*6b60*/  STSM.16.M88.4 [R84+0x400], R36 ;  /* 0x0004002454007844 */ /* 0x0003e20000000200 */
[----:B------:R-:W-:Y:S01]  /*6b70*/  FMUL R9, R33, R13 ;  /* 0x0000000d21097220 */ /* 0x000fe20000400000 */
[----:B------:R-:W-:Y:S01]  /*6b80*/  FFMA R6, R35, R46, R6 ;  /* 0x0000002e23067223 */ /* 0x000fe20000000006 */
[----:B------:R-:W-:Y:S01]  /*6b90*/  FMUL R10, R33, R14 ;  /* 0x0000000e210a7220 */ /* 0x000fe20000400000 */
[----:B------:R-:W-:Y:S01]  /*6ba0*/  FFMA R7, R35, R47, R11 ;  /* 0x0000002f23077223 */ /* 0x000fe2000000000b */
[----:B------:R-:W-:Y:S01]  /*6bb0*/  FMUL R15, R33, R15 ;  /* 0x0000000f210f7220 */ /* 0x000fe20000400000 */
[----:B----4-:R-:W-:Y:S01]  /*6bc0*/  FFMA R8, R35, R48, R8 ;  /* 0x0000003023087223 */ /* 0x010fe20000000008 */
        /* <DEDUP_REMOVED lines=8> */
[C---:B------:R-:W-:Y:S01]  /*6c50*/  FFMA R12, R35.reuse, R52, R12 ;  /* 0x00000034230c7223 */ /* 0x040fe2000000000c */
[C---:B------:R-:W-:Y:S01]  /*6c60*/  FFMA R13, R35.reuse, R53, R13 ;  /* 0x00000035230d7223 */ /* 0x040fe2000000000d */
[C---:B------:R-:W-:Y:S01]  /*6c70*/  FFMA R14, R35.reuse, R54, R14 ;  /* 0x00000036230e7223 */ /* 0x040fe2000000000e */
[----:B------:R1:W-:Y:S01]  /*6c80*/  STSM.16.M88.4 [R83], R8 ;  /* 0x0000000853007844 */ /* 0x0003e20000000200 */
[----:B------:R-:W-:Y:S05]  /*6c90*/  FFMA R15, R35, R55, R19 ;  /* 0x00000037230f7223 */ /* 0x000fea0000000013 */
[----:B------:R1:W-:Y:S01]  /*6ca0*/  STSM.16.M88.4 [R85], R12 ;  /* 0x0000000c55007844 */ /* 0x0003e20000000200 */
[----:B------:R-:W-:Y:S01]  /*6cb0*/  @!PT LDS RZ, [RZ] ;  /* 0x00000000fffff984 */ /* 0x000fe20000000800 */
[----:B------:R-:W-:Y:S01]  /*6cc0*/  @!PT LDS RZ, [RZ] ;  /* 0x00000000fffff984 */ /* 0x000fe20000000800 */
[----:B------:R-:W-:Y:S01]  /*6cd0*/  @!PT LDS RZ, [RZ] ;  /* 0x00000000fffff984 */ /* 0x000fe20000000800 */
[----:B------:R-:W-:Y:S01]  /*6ce0*/  @!PT LDS RZ, [RZ] ;  /* 0x00000000fffff984 */ /* 0x000fe20000000800 */
[----:B------:R2:W-:Y:S06]  /*6cf0*/  MEMBAR.ALL.CTA ;  /* 0x0000000000007992 */ /* 0x0005ec0000008000 */
[----:B--2---:R-:W2:Y:S02]  /*6d00*/  FENCE.VIEW.ASYNC.S ;  /* 0x00000000000073c6 */ /* 0x004ea40000000000 */
[----:B--2---:R-:W-:Y:S06]  /*6d10*/  BAR.SYNC.DEFER_BLOCKING 0x1, 0x80 ;  /* 0x0042000000007b1d */ /* 0x004fec0000010000 */
[----:B------:R-:W-:Y:S05]  /*6d20*/  @P0 BRA `(.L_x_107) ;  /* 0x0000000000280947 */ /* 0x000fea0003800000 */
[----:B------:R-:W-:Y:S01]  /*6d30*/  UIADD3 UR4, UPT, UPT, UR36, 0x400, URZ ;  /* 0x0000040024047890 */ /* 0x000fe2000fffe0ff */
[----:B------:R-:W-:Y:S01]  /*6d40*/  R2UR UR43, R65 ;  /* 0x00000000412b72ca */ /* 0x000fe200000e0000 */
[----:B------:R-:W-:Y:S04]  /*6d50*/  UIADD3 UR6, UP0, UPT, UR50, 0x680, URZ ;  /* 0x0000068032067890 */ /* 0x000fe8000ff1e0ff */
[----:B------:R-:W-:Y:S01]  /*6d60*/  IMAD.U32 R71, RZ, RZ, UR4 ;  /* 0x00000004ff477e24 */ /* 0x000fe2000f8e00ff */
[----:B------:R-:W-:Y:S04]  /*6d70*/  UIADD3.X UR7, UPT, UPT, URZ, UR51, URZ, UP0, !UPT ;  /* 0x00000033ff077290 */ /* 0x000fe800087fe4ff */
[----:B------:R-:W-:Y:S11]  /*6d80*/  R2UR UR40, R71 ;  /* 0x00000000472872ca */ /* 0x000ff600000e0000 */
[----:B------:R-:W-:Y:S02]  /*6d90*/  @!UPT UIADD3 URZ, UPT, UPT, URZ, URZ, URZ ;  /* 0x000000fffffff290 */ /* 0x000fe4000fffe0ff */
[----:B------:R2:W-:Y:S01]  /*6da0*/  UTMASTG.3D [UR40], [UR6] ;  /* 0x00000028060073b5 */ /* 0x0005e20008010000 */
[----:B------:R0:W-:Y:S01]  /*6db0*/  UTMACMDFLUSH ;  /* 0x00000000000079b7 */ /* 0x0001e20000000000 */
[----:B--2---:R-:W-:Y:S04]  /*6dc0*/  DEPBAR.LE SB0, 0x1 ;  /* 0x000080400000791a */ /* 0x004fe80000000000 */
.L_x_107:
[----:B------:R-:W-:Y:S05]  /*6dd0*/  BSYNC.RECONVERGENT B0 ;  /* 0x0000000000007941 */ /* 0x000fea0003800200 */
.L_x_106:
[----:B------:R-:W-:Y:S01]  /*6de0*/  BAR.SYNC.DEFER_BLOCKING 0x1, 0x80 ;  /* 0x0042000000007b1d */ /* 0x000fe20000010000 */
[----:B------:R-:W-:Y:S01]  /*6df0*/  ISETP.NE.AND P1, PT, R81, RZ, PT ;  /* 0x000000ff5100720c */ /* 0x000fe20003f25270 */
[----:B------:R-:W-:Y:S01]  /*6e00*/  UISETP.NE.AND UP0, UPT, UR48, URZ, UPT ;  /* 0x000000ff3000728c */ /* 0x000fe2000bf05270 */
[----:B------:R-:W-:Y:S11]  /*6e10*/  LEA R2, R88, UR36, 0x3 ;  /* 0x0000002458027c11 */ /* 0x000ff6000f8e18ff */
[----:B------:R-:W-:Y:S01]  /*6e20*/  @P1 SHF.L.U32 R3, RZ, 0x1f, RZ ;  /* 0x0000001fff031819 */ /* 0x000fe200000006ff */
[----:B------:R-:W-:Y:S06]  /*6e30*/  BRA.U !UP0, `(.L_x_108) ;  /* 0x0000000108247547 */ /* 0x000fec000b800000 */
[----:B-1----:R-:W-:Y:S01]  /*6e40*/  IMAD.U32 R4, RZ, RZ, UR52 ;  /* 0x00000034ff047e24 */ /* 0x002fe2000f8e00ff */
[----:B------:R-:W-:Y:S01]  /*6e50*/  MOV R0, UR37 ;  /* 0x0000002500007c02 */ /* 0x000fe20008000f00 */
[----:B------:R-:W-:Y:S03]  /*6e60*/  UIADD3 UR52, UPT, UPT, UR52, 0x1, URZ ;  /* 0x0000000134347890 */ /* 0x000fe6000fffe0ff */
[----:B------:R-:W-:Y:S01]  /*6e70*/  @P1 LEA R4, R4, UR36, 0x3 ;  /* 0x0000002404041c11 */ /* 0x000fe2000f8e18ff */
[----:B------:R-:W-:Y:S04]  /*6e80*/  UISETP.NE.AND UP0, UPT, UR52, 0x4, UPT ;  /* 0x000000043400788c */ /* 0x000fe8000bf05270 */
[----:B------:R-:W-:Y:S01]  /*6e90*/  @P1 VIADD R4, R4, 0x60 ;  /* 0x0000006004041836 */ /* 0x000fe20000000000 */
[----:B------:R-:W-:Y:S04]  /*6ea0*/  USEL UR52, UR52, URZ, UP0 ;  /* 0x000000ff34347287 */ /* 0x000fe80008000000 */
[----:B------:R-:W-:Y:S04]  /*6eb0*/  @P1 PRMT R0, R0, 0x654, R4 ;  /* 0x0000065400001816 */ /* 0x000fe80000000004 */
[----:B------:R2:W-:Y:S04]  /*6ec0*/  @P1 SYNCS.ARRIVE.TRANS64.RED.A1T0 RZ, [R0+URZ], RZ ;  /* 0x000000ff00ff19a7 */ /* 0x0005e800081004ff */
.L_x_108:
[----:B------:R-:W3:Y:S01]  /*6ed0*/  @P1 SYNCS.PHASECHK.TRANS64.TRYWAIT P0, [R2+URZ+0x40], R3 ;  /* 0x00004003020015a7 */ /* 0x000ee200080011ff */
[----:B------:R-:W-:Y:S01]  /*6ee0*/  BSSY B1, `(.L_x_109) ;  /* 0x0000017000017945 */ /* 0x000fe20003800000 */
[----:B---3--:R-:W-:Y:S03]  /*6ef0*/  @P1 SEL R90, RZ, 0x1, !P0 ;  /* 0x00000001ff5a1807 */ /* 0x008fe60004000000 */
[----:B------:R-:W-:Y:S05]  /*6f00*/  @!P1 BRA `(.L_x_110) ;  /* 0x0000000000509947 */ /* 0x000fea0003800000 */
[----:B------:R-:W-:Y:S01]  /*6f10*/  ISETP.NE.AND P1, PT, R91, RZ, PT ;  /* 0x000000ff5b00720c */ /* 0x000fe20003f25270 */
[----:B------:R-:W-:Y:S01]  /*6f20*/  BSSY B0, `(.L_x_111) ;  /* 0x000000a000007945 */ /* 0x000fe20003800000 */
[----:B------:R-:W-:Y:S11]  /*6f30*/  ISETP.NE.AND P0, PT, R90, RZ, PT ;  /* 0x000000ff5a00720c */ /* 0x000ff60003f05270 */
[----:B-1----:R-:W-:Y:S04]  /*6f40*/  @P1 IMAD R5, R88, 0x2000, R89 ;  /* 0x0000200058051824 */ /* 0x002fe800078e0259 */
[----:B------:R-:W-:Y:S05]  /*6f50*/  @P1 VIADD R4, R5, UR36 ;  /* 0x0000002405041c36 */ /* 0x000fea0008000000 */
[----:B------:R-:W-:Y:S01]  /*6f60*/  @P1 IADD3 R3, PT, PT, R87, R4, RZ ;  /* 0x0000000457031210 */ /* 0x000fe20007ffe0ff */
[----:B------:R-:W-:Y:S01]  /*6f70*/  @P1 IMAD.IADD R4, R75, 0x1, R4 ;  /* 0x000000014b041824 */ /* 0x000fe200078e0204 */
[----:B------:R-:W-:Y:S06]  /*6f80*/  @P0 BRA `(.L_x_112) ;  /* 0x00000000000c0947 */ /* 0x000fec0003800000 */
[----:B--2---:R-:W-:Y:S04]  /*6f90*/  SHF.L.U32 R0, RZ, 0x1f, RZ ;  /* 0x0000001fff007819 */ /* 0x004fe800000006ff */
[----:B------:R-:W1:Y:S02]  /*6fa0*/  SYNCS.PHASECHK.TRANS64.TRYWAIT P0, [R2+URZ+0x40], R0 ;  /* 0x00004000020075a7 */ /* 0x000e6400080011ff */
[----:B-1----:R-:W-:Y:S05]  /*6fb0*/  @!P0 BRA `(.L_x_113) ;  /* 0x0000004000d88947 */ /* 0x002fea0003800000 */
.L_x_112:
[----:B------:R-:W-:Y:S05]  /*6fc0*/  BSYNC B0 ;  /* 0x0000000000007941 */ /* 0x000fea0003800000 */
.L_x_111:
[----:B------:R-:W-:Y:S02]  /*6fd0*/  ISETP.NE.AND P0, PT, R91, RZ, PT ;  /* 0x000000ff5b00720c */ /* 0x000fe40003f05270 */
[----:B------:R-:W-:Y:S11]  /*6fe0*/  IADD3 R88, PT, PT, R88, 0x1, RZ ;  /* 0x0000000158587810 */ /* 0x000ff60007ffe0ff */
[----:B-12---:R-:W-:Y:S01]  /*6ff0*/  @P0 IMAD.IADD R0, R75, 0x1, R3 ;  /* 0x000000014b000824 */ /* 0x006fe200078e0203 */
[----:B------:R-:W-:Y:S05]  /*7000*/  @P0 WARPSYNC.ALL ;  /* 0x0000000000000948 */ /* 0x000fea0003800000 */
[----:B------:R3:W4:Y:S04]  /*7010*/  @P0 LDSM.16.M88.4 R40, [R5+UR36+0x400] ;  /* 0x000400240528083b */ /* 0x0007280008000200 */
[----:B------:R3:W1:Y:S04]  /*7020*/  @P0 LDSM.16.M88.4 R44, [R4+0x400] ;  /* 0x00040000042c083b */ /* 0x0006680000000200 */
[----:B------:R3:W2:Y:S04]  /*7030*/  @P0 LDSM.16.M88.4 R48, [R3+0x400] ;  /* 0x000400000330083b */ /* 0x0006a80000000200 */
[----:B------:R3:W1:Y:S02]  /*7040*/  @P0 LDSM.16.M88.4 R52, [R0+0x400] ;  /* 0x000400000034083b */ /* 0x0006640000000200 */
.L_x_110:
[----:B------:R-:W-:Y:S05]  /*7050*/  BSYNC B1 ;  /* 0x0000000000017941 */ /* 0x000fea0003800000 */
.L_x_109:
[----:B--23--:R-:W-:Y:S05]  /*7060*/  VIADD R0, R34, 0x20 ;  /* 0x0000002022007836 */ /* 0x00cfea0000000000 */
[----:B------:R-:W-:Y:S04]  /*7070*/  SHF.R.U32.HI R0, RZ, 0x15, R0 ;  /* 0x00000015ff007819 */ /* 0x000fe80000011600 */
[----:B------:R-:W-:Y:S11]  /*7080*/  LOP3.LUT P0, RZ, R0, 0x3, R70, 0x48, !PT ;  /* 0x0000000300ff7812 */ /* 0x000ff60007804846 */
[----:B------:R-:W-:Y:S02]  /*7090*/  @!UPT UIADD3 URZ, UPT, UPT, URZ, URZ, URZ ;  /* 0x000000fffffff290 */ /* 0x000fe4000fffe0ff */
[----:B------:R-:W-:Y:S05]  /*70a0*/  @!P0 BRA `(.L_x_114) ;  /* 0x0000000000408947 */ /* 0x000fea0003800000 */
[----:B------:R-:W2:Y:S01]  /*70b0*/  LDCU.64 UR8, c[0x4][0x70] ;  /* 0x01000e00ff0877ac */ /* 0x000ea20008000a00 */
[----:B------:R-:W-:Y:S01]  /*70c0*/  MOV R3, 0x0 ;  /* 0x0000000000037802 */ /* 0x000fe20000000f00 */
[----:B-1----:R-:W-:Y:S02]  /*70d0*/  HFMA2 R12, -RZ, RZ, 0, 5.9604644775390625e-08 ;  /* 0x00000001ff0c7431 */ /* 0x002fe400000001ff */
[----:B------:R-:W-:Y:S02]  /*70e0*/  IMAD.MOV.U32 R8, RZ, RZ, 0x192 ;  /* 0x00000192ff087424 */ /* 0x000fe400078e00ff */
[----:B------:R-:W-:Y:S01]  /*70f0*/  IMAD.MOV.U32 R13, RZ, RZ, RZ ;  /* 0x000000ffff0d7224 */ /* 0x000fe200078e00ff */
[----:B------:R-:W1:Y:S01]  /*7100*/  LDCU.64 UR6, c[0x4][0x78] ;  /* 0x01000f00ff0677ac */ /* 0x000e620008000a00 */
[----:B------:R-:W3:Y:S01]  /*7110*/  LDC.64 R2, c[0x4][R3] ;  /* 0x0100000003027b82 */ /* 0x000ee20000000a00 */
[----:B------:R-:W5:Y:S01]  /*7120*/  LDCU.64 UR4, c[0x4][0x10] ;  /* 0x01000200ff0477ac */ /* 0x000f620008000a00 */
[----:B--2---:R-:W-:Y:S01]  /*7130*/  MOV R5, UR9 ;  /* 0x0000000900057c02 */ /* 0x004fe20008000f00 */
[----:B------:R-:W-:Y:S01]  /*7140*/  IMAD.U32 R4, RZ, RZ, UR8 ;  /* 0x00000008ff047e24 */ /* 0x000fe2000f8e00ff */
[----:B-1----:R-:W-:Y:S01]  /*7150*/  MOV R7, UR7 ;  /* 0x0000000700077c02 */ /* 0x002fe20008000f00 */
[----:B------:R-:W-:Y:S01]  /*7160*/  IMAD.U32 R6, RZ, RZ, UR6 ;  /* 0x00000006ff067e24 */ /* 0x000fe2000f8e00ff */
[----:B-----5:R-:W-:Y:S01]  /*7170*/  MOV R11, UR5 ;  /* 0x00000005000b7c02 */ /* 0x020fe20008000f00 */
[----:B------:R-:W-:Y:S02]  /*7180*/  IMAD.U32 R10, RZ, RZ, UR4 ;  /* 0x00000004ff0a7e24 */ /* 0x000fe4000f8e00ff */
[----:B------:R-:W-:Y:S07]  /*7190*/  LEPC R20, `(.L_x_114) ;  /* 0x000000001014794e */ /* 0x000fee0000000000 */
[----:B---34-:R-:W-:Y:S05]  /*71a0*/  CALL.ABS.NOINC R2 ;  /* 0x0000000002007343 */ /* 0x018fea0003c00000 */
.L_x_114:
[----:B------:R-:W-:Y:S05]  /*71b0*/  WARPSYNC.ALL ;  /* 0x0000000000007948 */ /* 0x000fea0003800000 */
[----:B------:R-:W-:Y:S01]  /*71c0*/  R2UR UR4, R34 ;  /* 0x00000000220472ca */ /* 0x000fe200000e0000 */
[----:B------:R-:W-:Y:S01]  /*71d0*/  BSSY.RECONVERGENT B0, `(.L_x_115) ;  /* 0x0000040000007945 */ /* 0x000fe20003800200 */
[----:B------:R-:W-:Y:S02]  /*71e0*/  ISETP.NE.AND P6, PT, R81, RZ, PT ;  /* 0x000000ff5100720c */ /* 0x000fe40003fc5270 */
[----:B------:R-:W-:Y:S02]  /*71f0*/  ISETP.NE.AND P0, PT, R77, RZ, PT ;  /* 0x000000ff4d00720c */ /* 0x000fe40003f05270 */
[----:B------:R-:W-:Y:S07]  /*7200*/  MOV R20, UR52 ;  /* 0x0000003400147c02 */ /* 0x000fee0008000f00 */
[----:B-1----:R-:W1:Y:S02]  /*7210*/  LDTM.16dp128bit.x8 R4, tmem[UR4+0x20] ;  /* 0x00002004000479ee */ /* 0x002e640008180000 */
[----:B------:R-:W-:Y:S01]  /*7220*/  @P6 LEA R20, R20, UR36, 0x3 ;  /* 0x0000002414146c11 */ /* 0x000fe2000f8e18ff */
[C---:B-1----:R-:W-:Y:S01]  /*7230*/  FMUL R0, R33.reuse, R4 ;  /* 0x0000000421007220 */ /* 0x042fe20000400000 */
[C---:B------:R-:W-:Y:S01]  /*7240*/  FMUL R2, R33.reuse, R5 ;  /* 0x0000000521027220 */ /* 0x040fe20000400000 */
[C---:B------:R-:W-:Y:S01]  /*7250*/  FMUL R3, R33.reuse, R6 ;  /* 0x0000000621037220 */ /* 0x040fe20000400000 */
[----:B------:R-:W-:Y:S01]  /*7260*/  FMUL R7, R33, R7 ;  /* 0x0000000721077220 */ /* 0x000fe20000400000 */
[----:B----4-:R-:W-:Y:S01]  /*7270*/  FFMA R36, R35, R40, R0 ;  /* 0x0000002823247223 */ /* 0x010fe20000000000 */
        /* <DEDUP_REMOVED lines=28> */
[----:B------:R1:W-:Y:S01]  /*7440*/  STSM.16.M88.4 [R83+0x2000], R8 ;  /* 0x0020000853007844 */ /* 0x0003e20000000200 */
[----:B------:R-:W-:Y:S01]  /*7450*/  FFMA R15, R35, R55, R19 ;  /* 0x00000037230f7223 */ /* 0x000fe20000000013 */
[----:B------:R-:W-:Y:S02]  /*7460*/  MOV R16, UR37 ;  /* 0x0000002500107c02 */ /* 0x000fe40008000f00 */
[----:B------:R-:W-:Y:S02]  /*7470*/  @P6 IADD3 R17, PT, PT, R20, 0x60, RZ ;  /* 0x0000006014116810 */ /* 0x000fe40007ffe0ff */
[----:B------:R1:W-:Y:S01]  /*7480*/  STSM.16.M88.4 [R85+0x2000], R12 ;  /* 0x0020000c55007844 */ /* 0x0003e20000000200 */
[----:B------:R-:W-:Y:S02]  /*7490*/  LEA R0, R88, UR36, 0x3 ;  /* 0x0000002458007c11 */ /* 0x000fe4000f8e18ff */
[----:B------:R-:W-:Y:S01]  /*74a0*/  @P6 PRMT R16, R16, 0x654, R17 ;  /* 0x0000065410106816 */ /* 0x000fe20000000011 */
[----:B------:R-:W-:Y:S01]  /*74b0*/  @!PT LDS RZ, [RZ] ;  /* 0x00000000fffff984 */ /* 0x000fe20000000800 */
[----:B------:R-:W-:Y:S01]  /*74c0*/  @!PT LDS RZ, [RZ] ;  /* 0x00000000fffff984 */ /* 0x000fe20000000800 */
[----:B------:R-:W-:Y:S01]  /*74d0*/  @!PT LDS RZ, [RZ] ;  /* 0x00000000fffff984 */ /* 0x000fe20000000800 */
[----:B------:R-:W-:Y:S01]  /*74e0*/  @!PT LDS RZ, [RZ] ;  /* 0x00000000fffff984 */ /* 0x000fe20000000800 */
[----:B------:R2:W-:Y:S06]  /*74f0*/  MEMBAR.ALL.CTA ;  /* 0x0000000000007992 */ /* 0x0005ec0000008000 */
[----:B--2---:R-:W2:Y:S01]  /*7500*/  FENCE.VIEW.ASYNC.S ;  /* 0x00000000000073c6 */ /* 0x004ea20000000000 */
[----:B------:R-:W-:Y:S01]  /*7510*/  @P6 SHF.L.U32 R2, RZ, 0x1f, RZ ;  /* 0x0000001fff026819 */ /* 0x000fe200000006ff */
[----:B--2---:R-:W-:Y:S06]  /*7520*/  BAR.SYNC.DEFER_BLOCKING 0x1, 0x80 ;  /* 0x0042000000007b1d */ /* 0x004fec0000010000 */
[----:B------:R-:W-:Y:S05]  /*7530*/  @P0 BRA `(.L_x_116) ;  /* 0x0000000000240947 */ /* 0x000fea0003800000 */
[----:B------:R-:W-:Y:S01]  /*7540*/  UIADD3 UR8, UP0, UPT, UR50, 0x680, URZ ;  /* 0x0000068032087890 */ /* 0x000fe2000ff1e0ff */
[----:B------:R-:W-:Y:S01]  /*7550*/  R2UR UR7, R65 ;  /* 0x00000000410772ca */ /* 0x000fe200000e0000 */
[----:B------:R-:W-:Y:S02]  /*7560*/  UIADD3 UR5, UPT, UPT, UR41, 0x20, URZ ;  /* 0x0000002029057890 */ /* 0x000fe4000fffe0ff */
[----:B------:R-:W-:Y:S02]  /*7570*/  UIADD3 UR4, UPT, UPT, UR36, 0x2400, URZ ;  /* 0x0000240024047890 */ /* 0x000fe4000fffe0ff */
[----:B------:R-:W-:Y:S01]  /*7580*/  UIADD3.X UR9, UPT, UPT, URZ, UR51, URZ, UP0, !UPT ;  /* 0x00000033ff097290 */ /* 0x000fe200087fe4ff */
[----:B------:R-:W-:Y:S08]  /*7590*/  UMOV UR6, UR42 ;  /* 0x0000002a00067c82 */ /* 0x000ff00008000000 */
[----:B------:R2:W-:Y:S01]  /*75a0*/  UTMASTG.3D [UR4], [UR8] ;  /* 0x00000004080073b5 */ /* 0x0005e20008010000 */
[----:B------:R0:W-:Y:S01]  /*75b0*/  UTMACMDFLUSH ;  /* 0x00000000000079b7 */ /* 0x0001e20000000000 */
[----:B--2---:R-:W-:Y:S04]  /*75c0*/  DEPBAR.LE SB0, 0x1 ;  /* 0x000080400000791a */ /* 0x004fe80000000000 */
.L_x_116:
[----:B------:R-:W-:Y:S05]  /*75d0*/  BSYNC.RECONVERGENT B0 ;  /* 0x0000000000007941 */ /* 0x000fea0003800200 */
.L_x_115:
[----:B------:R-:W-:Y:S01]  /*75e0*/  BAR.SYNC.DEFER_BLOCKING 0x1, 0x80 ;  /* 0x0042000000007b1d */ /* 0x000fe20000010000 */
[----:B------:R-:W-:Y:S04]  /*75f0*/  UIADD3 UR40, UPT, UPT, UR52, 0x1, URZ ;  /* 0x0000000134287890 */ /* 0x000fe8000fffe0ff */
[----:B------:R-:W-:Y:S04]  /*7600*/  UISETP.NE.AND UP0, UPT, UR40, 0x4, UPT ;  /* 0x000000042800788c */ /* 0x000fe8000bf05270 */
[----:B------:R-:W-:Y:S01]  /*7610*/  USEL UR40, UR40, URZ, UP0 ;  /* 0x000000ff28287287 */ /* 0x000fe20008000000 */
[----:B------:R2:W-:Y:S01]  /*7620*/  @P6 SYNCS.ARRIVE.TRANS64.RED.A1T0 RZ, [R16+URZ], RZ ;  /* 0x000000ff10ff69a7 */ /* 0x0005e200081004ff */
[----:B------:R-:W-:Y:S01]  /*7630*/  BSSY B1, `(.L_x_117) ;  /* 0x0000018000017945 */ /* 0x000fe20003800000 */
[----:B------:R-:W3:Y:S02]  /*7640*/  @P6 SYNCS.PHASECHK.TRANS64.TRYWAIT P0, [R0+URZ+0x40], R2 ;  /* 0x00004002000065a7 */ /* 0x000ee400080011ff */
[----:B---3--:R-:W-:Y:S01]  /*7650*/  @P6 SEL R90, RZ, 0x1, !P0 ;  /* 0x00000001ff5a6807 */ /* 0x008fe20004000000 */
[----:B--2---:R-:W-:Y:S06]  /*7660*/  @!P6 BRA `(.L_x_118) ;  /* 0x000000000050e947 */ /* 0x004fec0003800000 */
        /* <DEDUP_REMOVED lines=8> */
[----:B------:R-:W-:Y:S04]  /*76f0*/  SHF.L.U32 R5, RZ, 0x1f, RZ ;  /* 0x0000001fff057819 */ /* 0x000fe800000006ff */
[----:B------:R-:W1:Y:S02]  /*7700*/  SYNCS.PHASECHK.TRANS64.TRYWAIT P0, [R0+URZ+0x40], R5 ;  /* 0x00004005000075a7 */ /* 0x000e6400080011ff */
[----:B-1----:R-:W-:Y:S05]  /*7710*/  @!P0 BRA `(.L_x_121) ;  /* 0x0000003c00148947 */ /* 0x002fea0003800000 */
.L_x_120:
[----:B------:R-:W-:Y:S05]  /*7720*/  BSYNC B0 ;  /* 0x0000000000007941 */ /* 0x000fea0003800000 */
.L_x_119:
[----:B------:R-:W-:Y:S02]  /*7730*/  ISETP.NE.AND P0, PT, R91, RZ, PT ;  /* 0x000000ff5b00720c */ /* 0x000fe40003f05270 */
[----:B------:R-:W-:Y:S11]  /*7740*/  IADD3 R88, PT, PT, R88, 0x1, RZ ;  /* 0x0000000158587810 */ /* 0x000ff60007ffe0ff */
[----:B-1----:R-:W-:Y:S01]  /*7750*/  @P0 IMAD.IADD R0, R75, 0x1, R2 ;  /* 0x000000014b000824 */ /* 0x002fe200078e0202 */
[----:B------:R-:W-:Y:S05]  /*7760*/  @P0 WARPSYNC.ALL ;  /* 0x0000000000000948 */ /* 0x000fea0003800000 */
[----:B------:R2:W3:Y:S04]  /*7770*/  @P0 LDSM.16.M88.4 R40, [R4+UR36+0x400] ;  /* 0x000400240428083b */ /* 0x0004e80008000200 */
[----:B------:R2:W4:Y:S04]  /*7780*/  @P0 LDSM.16.M88.4 R44, [R3+0x400] ;  /* 0x00040000032c083b */ /* 0x0005280000000200 */
[----:B------:R2:W1:Y:S04]  /*7790*/  @P0 LDSM.16.M88.4 R48, [R2+0x400] ;  /* 0x000400000230083b */ /* 0x0004680000000200 */
[----:B------:R2:W1:Y:S02]  /*77a0*/  @P0 LDSM.16.M88.4 R52, [R0+0x400] ;  /* 0x000400000034083b */ /* 0x0004640000000200 */
.L_x_118:
[----:B------:R-:W-:Y:S05]  /*77b0*/  BSYNC B1 ;  /* 0x0000000000017941 */ /* 0x000fea0003800000 */
.L_x_117:
[----:B--2---:R-:W-:Y:S05]  /*77c0*/  VIADD R0, R34, 0x40 ;  /* 0x0000004022007836 */ /* 0x004fea0000000000 */
        /* <DEDUP_REMOVED lines=20> */
.L_x_122:
        /* <DEDUP_REMOVED lines=12> */
[----:B---3--:R-:W-:Y:S01]  /*79d0*/  FFMA R36, R35, R40, R0 ;  /* 0x0000002823247223 */ /* 0x008fe20000000000 */
[----:B------:R-:W-:Y:S01]  /*79e0*/  FMUL R4, R33, R8 ;  /* 0x0000000821047220 */ /* 0x000fe20000400000 */
[----:B------:R-:W-:Y:S01]  /*79f0*/  FFMA R37, R35, R41, R2 ;  /* 0x0000002923257223 */ /* 0x000fe20000000002 */
        /* <DEDUP_REMOVED lines=51> */
.L_x_124:
[----:B------:R-:W-:Y:S05]  /*7d30*/  BSYNC.RECONVERGENT B0 ;  /* 0x0000000000007941 */ /* 0x000fea0003800200 */
.L_x_123:
[----:B------:R-:W-:Y:S01]  /*7d40*/  BAR.SYNC.DEFER_BLOCKING 0x1, 0x80 ;  /* 0x0042000000007b1d */ /* 0x000fe20000010000 */
[----:B------:R-:W-:Y:S01]  /*7d50*/  UIADD3 UR43, UPT, UPT, UR40, 0x1, URZ ;  /* 0x00000001282b7890 */ /* 0x000fe2000fffe0ff */
[----:B------:R-:W-:Y:S03]  /*7d60*/  HFMA2 R92, -RZ, RZ, 0, 0 ;  /* 0x00000000ff5c7431 */ /* 0x000fe600000001ff */
        /* <DEDUP_REMOVED lines=18> */
.L_x_128:
[----:B------:R-:W-:Y:S05]  /*7e90*/  BSYNC B0 ;  /* 0x0000000000007941 */ /* 0x000fea0003800000 */
.L_x_127:
[----:B------:R-:W-:Y:S01]  /*7ea0*/  ISETP.NE.AND P0, PT, R91, RZ, PT ;  /* 0x000000ff5b00720c */ /* 0x000fe20003f05270 */
[----:B------:R-:W-:Y:S11]  /*7eb0*/  VIADD R88, R88, 0x1 ;  /* 0x0000000158587836 */ /* 0x000ff60000000000 */
[----:B------:R-:W-:Y:S01]  /*7ec0*/  @!UPT UIADD3 URZ, UPT, UPT, URZ, URZ, URZ ;  /* 0x000000fffffff290 */ /* 0x000fe2000fffe0ff */
[----:B-1----:R-:W-:Y:S01]  /*7ed0*/  @P0 IMAD.IADD R0, R75, 0x1, R2 ;  /* 0x000000014b000824 */ /* 0x002fe200078e0202 */
[----:B------:R-:W-:Y:S05]  /*7ee0*/  @P0 WARPSYNC.ALL ;  /* 0x0000000000000948 */ /* 0x000fea0003800000 */
[----:B------:R2:W3:Y:S04]  /*7ef0*/  @P0 LDSM.16.M88.4 R40, [R4+UR36+0x400] ;  /* 0x000400240428083b */ /* 0x0004e80008000200 */
[----:B------:R2:W4:Y:S04]  /*7f00*/  @P0 LDSM.16.M88.4 R44, [R3+0x400] ;  /* 0x00040000032c083b */ /* 0x0005280000000200 */
[----:B------:R2:W1:Y:S04]  /*7f10*/  @P0 LDSM.16.M88.4 R48, [R2+0x400] ;  /* 0x000400000230083b */ /* 0x0004680000000200 */
[----:B------:R2:W1:Y:S01]  /*7f20*/  @P0 LDSM.16.M88.4 R52, [R0+0x400] ;  /* 0x000400000034083b */ /* 0x0004620000000200 */
[C---:B------:R-:W-:Y:S04]  /*7f30*/  ISETP.NE.AND P0, PT, R88.reuse, 0x4, PT ;  /* 0x000000045800780c */ /* 0x040fe80003f05270 */
[----:B------:R-:W-:Y:S02]  /*7f40*/  SEL R88, R88, RZ, P0 ;  /* 0x000000ff58587207 */ /* 0x000fe40000000000 */
[----:B------:R-:W-:Y:S02]  /*7f50*/  SEL R92, RZ, 0x1, P0 ;  /* 0x00000001ff5c7807 */ /* 0x000fe40000000000 */
.L_x_126:
[----:B------:R-:W-:Y:S05]  /*7f60*/  BSYNC B1 ;  /* 0x0000000000017941 */ /* 0x000fea0003800000 */
.L_x_125:
        /* <DEDUP_REMOVED lines=21> */
.L_x_130:
        /* <DEDUP_REMOVED lines=54> */
[----:B------:R-:W-:Y:S01]  /*8420*/  @P6 SHF.L.U32 R2, R92, 0x1f, RZ ;  /* 0x0000001f5c026819 */ /* 0x000fe200000006ff */
        /* <DEDUP_REMOVED lines=11> */
.L_x_132:
[----:B------:R-:W-:Y:S05]  /*84e0*/  BSYNC.RECONVERGENT B0 ;  /* 0x0000000000007941 */ /* 0x000fea0003800200 */
.L_x_131:
        /* <DEDUP_REMOVED lines=17> */
[----:B------:R-:W-:Y:S04]  /*8600*/  SHF.L.U32 R5, R92, 0x1f, RZ ;  /* 0x0000001f5c057819 */ /* 0x000fe800000006ff */
[----:B------:R-:W1:Y:S02]  /*8610*/  SYNCS.PHASECHK.TRANS64.TRYWAIT P0, [R0+URZ+0x40], R5 ;  /* 0x00004005000075a7 */ /* 0x000e6400080011ff */
[----:B-1----:R-:W-:Y:S05]  /*8620*/  @!P0 BRA `(.L_x_137) ;  /* 0x0000002c00788947 */ /* 0x002fea0003800000 */
.L_x_136:
[----:B------:R-:W-:Y:S05]  /*8630*/  BSYNC B0 ;  /* 0x0000000000007941 */ /* 0x000fea0003800000 */
.L_x_135:
[----:B------:R-:W-:Y:S01]  /*8640*/  ISETP.NE.AND P0, PT, R91, RZ, PT ;  /* 0x000000ff5b00720c */ /* 0x000fe20003f05270 */
[----:B------:R-:W-:Y:S11]  /*8650*/  VIADD R88, R88, 0x1 ;  /* 0x0000000158587836 */ /* 0x000ff60000000000 */
[----:B------:R-:W-:Y:S01]  /*8660*/  @!UPT UIADD3 URZ, UPT, UPT, URZ, URZ, URZ ;  /* 0x000000fffffff290 */ /* 0x000fe2000fffe0ff */
[----:B-1----:R-:W-:Y:S01]  /*8670*/  @P0 IMAD.IADD R0, R75, 0x1, R2 ;  /* 0x000000014b000824 */ /* 0x002fe200078e0202 */
[----:B------:R-:W-:Y:S05]  /*8680*/  @P0 WARPSYNC.ALL ;  /* 0x0000000000000948 */ /* 0x000fea0003800000 */
[----:B------:R-:W2:Y:S04]  /*8690*/  @P0 LDSM.16.M88.4 R40, [R4+UR36+0x400] ;  /* 0x000400240428083b */ /* 0x000ea80008000200 */
[----:B------:R-:W3:Y:S04]  /*86a0*/  @P0 LDSM.16.M88.4 R44, [R3+0x400] ;  /* 0x00040000032c083b */ /* 0x000ee80000000200 */
[----:B------:R-:W4:Y:S04]  /*86b0*/  @P0 LDSM.16.M88.4 R48, [R2+0x400] ;  /* 0x000400000230083b */ /* 0x000f280000000200 */
[----:B------:R1:W2:Y:S01]  /*86c0*/  @P0 LDSM.16.M88.4 R52, [R0+0x400] ;  /* 0x000400000034083b */ /* 0x0002a20000000200 */
[C---:B------:R-:W-:Y:S04]  /*86d0*/  ISETP.NE.AND P0, PT, R88.reuse, 0x4, PT ;  /* 0x000000045800780c */ /* 0x040fe80003f05270 */
[----:B------:R-:W-:Y:S02]  /*86e0*/  SEL R88, R88, RZ, P0 ;  /* 0x000000ff58587207 */ /* 0x000fe40000000000 */
[----:B-1----:R-:W-:Y:S04]  /*86f0*/  SEL R0, RZ, 0x1, P0 ;  /* 0x00000001ff007807 */ /* 0x002fe80000000000 */
[----:B------:R-:W-:Y:S02]  /*8700*/  LOP3.LUT R92, R92, R0, RZ, 0x3c, !PT ;  /* 0x000000005c5c7212 */ /* 0x000fe400078e3cff */
.L_x_134:
[----:B------:R-:W-:Y:S05]  /*8710*/  BSYNC B1 ;  /* 0x0000000000017941 */ /* 0x000fea0003800000 */
.L_x_133:
[----:B------:R-:W-:Y:S05]  /*8720*/  VIADD R0, R34, 0x80 ;  /* 0x0000008022007836 */ /* 0x000fea0000000000 */
[----:B------:R-:W-:Y:S04]  /*8730*/  SHF.R.U32.HI R0, RZ, 0x15, R0 ;  /* 0x00000015ff007819 */ /* 0x000fe80000011600 */
[----:B------:R-:W-:Y:S11]  /*8740*/  LOP3.LUT P0, RZ, R0, 0x3, R70, 0x48, !PT ;  /* 0x0000000300ff7812 */ /* 0x000ff60007804846 */
[----:B------:R-:W-:Y:S02]  /*8750*/  @!UPT UIADD3 URZ, UPT, UPT, URZ, URZ, URZ ;  /* 0x000000fffffff290 */ /* 0x000fe4000fffe0ff */
[----:B------:R-:W-:Y:S05]  /*8760*/  @!P0 BRA `(.L_x_138) ;  /* 0x0000000000408947 */ /* 0x000fea0003800000 */
[----:B------:R-:W5:Y:S01]  /*8770*/  LDCU.64 UR8, c[0x4][0x70] ;  /* 0x01000e00ff0877ac */ /* 0x000f620008000a00 */
[----:B------:R-:W-:Y:S01]  /*8780*/  MOV R3, 0x0 ;  /* 0x0000000000037802 */ /* 0x000fe20000000f00 */
[----:B-1----:R-:W-:Y:S02]  /*8790*/  HFMA2 R12, -RZ, RZ, 0, 5.9604644775390625e-08 ;  /* 0x00000001ff0c7431 */ /* 0x002fe400000001ff */
[----:B------:R-:W-:Y:S02]  /*87a0*/  IMAD.MOV.U32 R8, RZ, RZ, 0x192 ;  /* 0x00000192ff087424 */ /* 0x000fe400078e00ff */
[----:B------:R-:W-:Y:S01]  /*87b0*/  IMAD.MOV.U32 R13, RZ, RZ, RZ ;  /* 0x000000ffff0d7224 */ /* 0x000fe200078e00ff */
[----:B------:R-:W1:Y:S01]  /*87c0*/  LDCU.64 UR6, c[0x4][0x78] ;  /* 0x01000f00ff0677ac */ /* 0x000e620008000a00 */
[----:B------:R-:W2:Y:S01]  /*87d0*/  LDC.64 R2, c[0x4][R3] ;  /* 0x0100000003027b82 */ /* 0x000ea20000000a00 */
[----:B------:R-:W3:Y:S01]  /*87e0*/  LDCU.64 UR4, c[0x4][0x10] ;  /* 0x01000200ff0477ac */ /* 0x000ee20008000a00 */
[----:B-----5:R-:W-:Y:S01]  /*87f0*/  MOV R5, UR9 ;  /* 0x0000000900057c02 */ /* 0x020fe20008000f00 */
[----:B------:R-:W-:Y:S01]  /*8800*/  IMAD.U32 R4, RZ, RZ, UR8 ;  /* 0x00000008ff047e24 */ /* 0x000fe2000f8e00ff */
[----:B-1----:R-:W-:Y:S01]  /*8810*/  MOV R7, UR7 ;  /* 0x0000000700077c02 */ /* 0x002fe20008000f00 */
[----:B------:R-:W-:Y:S01]  /*8820*/  IMAD.U32 R6, RZ, RZ, UR6 ;  /* 0x00000006ff067e24 */ /* 0x000fe2000f8e00ff */
[----:B---3--:R-:W-:Y:S01]  /*8830*/  MOV R11, UR5 ;  /* 0x00000005000b7c02 */ /* 0x008fe20008000f00 */
[----:B------:R-:W-:Y:S02]  /*8840*/  IMAD.U32 R10, RZ, RZ, UR4 ;  /* 0x00000004ff0a7e24 */ /* 0x000fe4000f8e00ff */
[----:B------:R-:W-:Y:S07]  /*8850*/  LEPC R20, `(.L_x_138) ;  /* 0x000000001014794e */ /* 0x000fee0000000000 */
[----:B--2-4-:R-:W-:Y:S05]  /*8860*/  CALL.ABS.NOINC R2 ;  /* 0x0000000002007343 */ /* 0x014fea0003c00000 */
.L_x_138:
        /* <DEDUP_REMOVED lines=12> */
[----:B--2---:R-:W-:Y:S01]  /*8930*/  FFMA R36, R35, R40, R0 ;  /* 0x0000002823247223 */ /* 0x004fe20000000000 */
[----:B------:R-:W-:Y:S01]  /*8940*/  FMUL R4, R33, R8 ;  /* 0x0000000821047220 */ /* 0x000fe20000400000 */
[----:B------:R-:W-:Y:S01]  /*8950*/  FFMA R37, R35, R41, R2 ;  /* 0x0000002923257223 */ /* 0x000fe20000000002 */
[----:B------:R-:W-:Y:S01]  /*8960*/  FMUL R5, R33, R9 ;  /* 0x0000000921057220 */ /* 0x000fe20000400000 */
[----:B------:R-:W-:Y:S01]  /*8970*/  FFMA R38, R35, R42, R3 ;  /* 0x0000002a23267223 */ /* 0x000fe20000000003 */
[----:B------:R-:W-:Y:S01]  /*8980*/  FMUL R6, R33, R10 ;  /* 0x0000000a21067220 */ /* 0x000fe20000400000 */
[----:B------:R-:W-:Y:S01]  /*8990*/  FFMA R39, R35, R43, R7 ;  /* 0x0000002b23277223 */ /* 0x000fe20000000007 */
[----:B------:R-:W-:Y:S01]  /*89a0*/  FMUL R11, R33, R11 ;  /* 0x0000000b210b7220 */ /* 0x000fe20000400000 */
[----:B---3--:R-:W-:Y:S01]  /*89b0*/  FFMA R4, R35, R44, R4 ;  /* 0x0000002c23047223 */ /* 0x008fe20000000004 */
        /* <DEDUP_REMOVED lines=21> */
[----:B------:R-:W-:Y:S01]  /*8b10*/  FFMA R15, R35, R55, R19 ;  /* 0x00000037230f7223 */ /* 0x000fe20000000013 */
[----:B------:R-:W-:Y:S02]  /*8b20*/  MOV R16, UR37 ;  /* 0x0000002500107c02 */ /* 0x000fe40008000f00 */
[----:B------:R-:W-:Y:S02]  /*8b30*/  @P6 IADD3 R17, PT, PT, R20, 0x60, RZ ;  /* 0x0000006014116810 */ /* 0x000fe40007ffe0ff */
[----:B------:R1:W-:Y:S01]  /*8b40*/  STSM.16.M88.4 [R85], R12 ;  /* 0x0000000c55007844 */ /* 0x0003e20000000200 */
        /* <DEDUP_REMOVED lines=11> */
[----:B------:R-:W-:Y:S01]  /*8c00*/  UIADD3 UR10, UPT, UPT, UR36, 0x400, URZ ;  /* 0x00000400240a7890 */ /* 0x000fe2000fffe0ff */
[----:B------:R-:W-:Y:S01]  /*8c10*/  R2UR UR7, R65 ;  /* 0x00000000410772ca */ /* 0x000fe200000e0000 */
[----:B------:R-:W-:Y:S02]  /*8c20*/  UIADD3 UR8, UP0, UPT, UR50, 0x680, URZ ;  /* 0x0000068032087890 */ /* 0x000fe4000ff1e0ff */
[----:B------:R-:W-:Y:S02]  /*8c30*/  UIADD3 UR5, UPT, UPT, UR41, 0x80, URZ ;  /* 0x0000008029057890 */ /* 0x000fe4000fffe0ff */
[----:B------:R-:W-:Y:S01]  /*8c40*/  IMAD.U32 R71, RZ, RZ, UR10 ;  /* 0x0000000aff477e24 */ /* 0x000fe2000f8e00ff */
[----:B------:R-:W-:Y:S01]  /*8c50*/  UIADD3.X UR9, UPT, UPT, URZ, UR51, URZ, UP0, !UPT ;  /* 0x00000033ff097290 */ /* 0x000fe200087fe4ff */
[----:B------:R-:W-:Y:S03]  /*8c60*/  UMOV UR6, UR42 ;  /* 0x0000002a00067c82 */ /* 0x000fe60008000000 */
[----:B------:R-:W-:Y:S11]  /*8c70*/  R2UR UR4, R71 ;  /* 0x00000000470472ca */ /* 0x000ff600000e0000 */
[----:B------:R-:W-:Y:S02]  /*8c80*/  @!UPT UIADD3 URZ, UPT, UPT, URZ, URZ, URZ ;  /* 0x000000fffffff290 */ /* 0x000fe4000fffe0ff */
[----:B------:R2:W-:Y:S01]  /*8c90*/  UTMASTG.3D [UR4], [UR8] ;  /* 0x00000004080073b5 */ /* 0x0005e20008010000 */
[----:B------:R0:W-:Y:S01]  /*8ca0*/  UTMACMDFLUSH ;  /* 0x00000000000079b7 */ /* 0x0001e20000000000 */
[----:B--2---:R-:W-:Y:S04]  /*8cb0*/  DEPBAR.LE SB0, 0x1 ;  /* 0x000080400000791a */ /* 0x004fe80000000000 */
.L_x_140:
[----:B------:R-:W-:Y:S05]  /*8cc0*/  BSYNC.RECONVERGENT B0 ;  /* 0x0000000000007941 */ /* 0x000fea0003800200 */
.L_x_139:
        /* <DEDUP_REMOVED lines=20> */
.L_x_144:
[----:B------:R-:W-:Y:S05]  /*8e10*/  BSYNC B0 ;  /* 0x0000000000007941 */ /* 0x000fea0003800000 */
.L_x_143:
        /* <DEDUP_REMOVED lines=13> */
.L_x_142:
[----:B------:R-:W-:Y:S05]  /*8ef0*/  BSYNC B1 ;  /* 0x0000000000017941 */ /* 0x000fea0003800000 */
.L_x_141:
        /* <DEDUP_REMOVED lines=21> */
.L_x_146:
        /* <DEDUP_REMOVED lines=66> */
.L_x_148:
[----:B------:R-:W-:Y:S05]  /*9470*/  BSYNC.RECONVERGENT B0 ;  /* 0x0000000000007941 */ /* 0x000fea0003800200 */
.L_x_147:
        /* <DEDUP_REMOVED lines=20> */
.L_x_152:
[----:B------:R-:W-:Y:S05]  /*95c0*/  BSYNC B0 ;  /* 0x0000000000007941 */ /* 0x000fea0003800000 */
.L_x_151:
        /* <DEDUP_REMOVED lines=13> */
.L_x_150:
[----:B------:R-:W-:Y:S05]  /*96a0*/  BSYNC B1 ;  /* 0x0000000000017941 */ /* 0x000fea0003800000 */
.L_x_149:
        /* <DEDUP_REMOVED lines=21> */
.L_x_154:
        /* <DEDUP_REMOVED lines=66> */
.L_x_156:
[----:B------:R-:W-:Y:S05]  /*9c20*/  BSYNC.RECONVERGENT B0 ;  /* 0x0000000000007941 */ /* 0x000fea0003800200 */
.L_x_155:
        /* <DEDUP_REMOVED lines=12> */
[----:B------:R-:W-:Y:S04]  /*9cf0*/  @P1 IMAD R88, R88, 0x2000, R89 ;  /* 0x0000200058581824 */ /* 0x000fe800078e0259 */
[----:B------:R-:W-:Y:S05]  /*9d00*/  @P1 VIADD R2, R88, UR36 ;  /* 0x0000002458021c36 */ /* 0x000fea0008000000 */
[----:B------:R-:W-:Y:S01]  /*9d10*/  @P1 IADD3 R87, PT, PT, R87, R2, RZ ;  /* 0x0000000257571210 */ /* 0x000fe20007ffe0ff */
[----:B------:R-:W-:Y:S01]  /*9d20*/  @P1 IMAD.IADD R2, R75, 0x1, R2 ;  /* 0x000000014b021824 */ /* 0x000fe200078e0202 */
[----:B------:R-:W-:Y:S06]  /*9d30*/  @P0 BRA `(.L_x_160) ;  /* 0x00000000000c0947 */ /* 0x000fec0003800000 */
[----:B------:R-:W-:Y:S04]  /*9d40*/  SHF.L.U32 R92, R92, 0x1f, RZ ;  /* 0x0000001f5c5c7819 */ /* 0x000fe800000006ff */
[----:B------:R-:W2:Y:S02]  /*9d50*/  SYNCS.PHASECHK.TRANS64.TRYWAIT P0, [R0+URZ+0x40], R92 ;  /* 0x0000405c000075a7 */ /* 0x000ea400080011ff */
[----:B--2---:R-:W-:Y:S05]  /*9d60*/  @!P0 BRA `(.L_x_161) ;  /* 0x0000001400e48947 */ /* 0x004fea0003800000 */
.L_x_160:
[----:B------:R-:W-:Y:S05]  /*9d70*/  BSYNC B0 ;  /* 0x0000000000007941 */ /* 0x000fea0003800000 */
.L_x_159:
[----:B------:R-:W-:Y:S11]  /*9d80*/  ISETP.NE.AND P0, PT, R91, RZ, PT ;  /* 0x000000ff5b00720c */ /* 0x000ff60003f05270 */
[----:B------:R-:W-:Y:S02]  /*9d90*/  @!UPT UIADD3 URZ, UPT, UPT, URZ, URZ, URZ ;  /* 0x000000fffffff290 */ /* 0x000fe4000fffe0ff */
[----:B--2---:R-:W-:Y:S01]  /*9da0*/  @P0 IADD3 R0, PT, PT, R75, R87, RZ ;  /* 0x000000574b000210 */ /* 0x004fe20007ffe0ff */
[----:B------:R-:W-:Y:S05]  /*9db0*/  @P0 WARPSYNC.ALL ;  /* 0x0000000000000948 */ /* 0x000fea0003800000 */
[----:B------:R2:W3:Y:S04]  /*9dc0*/  @P0 LDSM.16.M88.4 R40, [R88+UR36+0x400] ;  /* 0x000400245828083b */ /* 0x0004e80008000200 */
[----:B------:R2:W4:Y:S04]  /*9dd0*/  @P0 LDSM.16.M88.4 R44, [R2+0x400] ;  /* 0x00040000022c083b */ /* 0x0005280000000200 */
[----:B------:R2:W1:Y:S04]  /*9de0*/  @P0 LDSM.16.M88.4 R48, [R87+0x400] ;  /* 0x000400005730083b */ /* 0x0004680000000200 */
[----:B------:R2:W1:Y:S02]  /*9df0*/  @P0 LDSM.16.M88.4 R52, [R0+0x400] ;  /* 0x000400000034083b */ /* 0x0004640000000200 */
.L_x_158:
[----:B------:R-:W-:Y:S05]  /*9e00*/  BSYNC B1 ;  /* 0x0000000000017941 */ /* 0x000fea0003800000 */
.L_x_157:
        /* <DEDUP_REMOVED lines=21> */
.L_x_162:
[----:B------:R-:W-:Y:S01]  /*9f60*/  ISETP.NE.AND P0, PT, R77, RZ, PT ;  /* 0x000000ff4d00720c */ /* 0x000fe20003f05270 */
[----:B------:R-:W-:Y:S05]  /*9f70*/  WARPSYNC.ALL ;  /* 0x0000000000007948 */ /* 0x000fea0003800000 */
[----:B------:R-:W-:Y:S01]  /*9f80*/  R2UR UR4, R34 ;  /* 0x00000000220472ca */ /* 0x000fe200000e0000 */
[----:B------:R-:W-:Y:S01]  /*9f90*/  BSSY.RECONVERGENT B0, `(.L_x_163) ;  /* 0x000003c000007945 */ /* 0x000fe20003800200 */
[----:B------:R-:W-:Y:S11]  /*9fa0*/  R2UR UR5, R86 ;  /* 0x00000000560572ca */ /* 0x000ff600000e0000 */
[----:B-1----:R-:W1:Y:S01]  /*9fb0*/  LDTM.16dp128bit.x8 R4, tmem[UR4+0xe0] ;  /* 0x0000e004000479ee */ /* 0x002e620008180000 */
[----:B------:R-:W-:Y:S01]  /*9fc0*/  NOP ;  /* 0x0000000000007918 */ /* 0x000fe20000000000 */
[----:B------:R-:W-:Y:S04]  /*9fd0*/  UIADD3 UR5, UPT, UPT, UR5, 0xd0, URZ ;  /* 0x000000d005057890 */ /* 0x000fe8000fffe0ff */
[----:B------:R-:W-:Y:S09]  /*9fe0*/  UPRMT UR5, UR37, 0x654, UR5 ;  /* 0x0000065425057896 */ /* 0x000ff20008000005 */
[----:B-1----:R-:W-:Y:S01]  /*9ff0*/  SYNCS.ARRIVE.TRANS64.RED.A1T0 RZ, [UR5], RZ ;  /* 0x000000ffffff79a7 */ /* 0x002fe20008100405 */
[C---:B------:R-:W-:Y:S01]  /*a000*/  FMUL R0, R33.reuse, R4 ;  /* 0x0000000421007220 */ /* 0x040fe20000400000 */
        /* <DEDUP_REMOVED lines=33> */
[----:B------:R-:W-:Y:S05]  /*a220*/  FFMA R15, R35, R55, R19 ;  /* 0x00000037230f7223 */ /* 0x000fea0000000013 */
[----:B------:R1:W-:Y:S01]  /*a230*/  STSM.16.M88.4 [R85+0x6000], R12 ;  /* 0x0060000c55007844 */ /* 0x0003e20000000200 */
        /* <DEDUP_REMOVED lines=17> */
.L_x_164:
[----:B------:R-:W-:Y:S05]  /*a350*/  BSYNC.RECONVERGENT B0 ;  /* 0x0000000000007941 */ /* 0x000fea0003800200 */
.L_x_163:
[----:B------:R-:W-:Y:S01]  /*a360*/  BAR.SYNC.DEFER_BLOCKING 0x1, 0x80 ;  /* 0x0042000000007b1d */ /* 0x000fe20000010000 */
[----:B------:R-:W-:Y:S01]  /*a370*/  UISETP.NE.AND UP0, UPT, UR48, -0x8, UPT ;  /* 0xfffffff83000788c */ /* 0x000fe2000bf05270 */
[----:B------:R-:W-:Y:S08]  /*a380*/  IADD3 R31, PT, PT, R31, 0x1, RZ ;  /* 0x000000011f1f7810 */ /* 0x000ff00007ffe0ff */
[----:B------:R-:W-:Y:S05]  /*a390*/  BRA.U !UP0, `(.L_x_165) ;  /* 0x0000000108287547 */ /* 0x000fea000b800000 */
[----:B------:R-:W-:Y:S01]  /*a3a0*/  ISETP.NE.AND P0, PT, R81, RZ, PT ;  /* 0x000000ff5100720c */ /* 0x000fe20003f05270 */
[----:B------:R-:W-:Y:S01]  /*a3b0*/  IMAD.U32 R2, RZ, RZ, UR52 ;  /* 0x00000034ff027e24 */ /* 0x000fe2000f8e00ff */
[----:B------:R-:W-:Y:S01]  /*a3c0*/  UIADD3 UR52, UPT, UPT, UR52, 0x1, URZ ;  /* 0x0000000134347890 */ /* 0x000fe2000fffe0ff */
[----:B------:R-:W-:Y:S03]  /*a3d0*/  IMAD.U32 R0, RZ, RZ, UR37 ;  /* 0x00000025ff007e24 */ /* 0x000fe6000f8e00ff */
[----:B------:R-:W-:Y:S04]  /*a3e0*/  UISETP.NE.AND UP0, UPT, UR52, 0x4, UPT ;  /* 0x000000043400788c */ /* 0x000fe8000bf05270 */
[----:B------:R-:W-:Y:S03]  /*a3f0*/  USEL UR52, UR52, URZ, UP0 ;  /* 0x000000ff34347287 */ /* 0x000fe60008000000 */
[----:B------:R-:W-:Y:S05]  /*a400*/  @P0 LEA R2, R2, UR36, 0x3 ;  /* 0x0000002402020c11 */ /* 0x000fea000f8e18ff */
[----:B------:R-:W-:Y:S05]  /*a410*/  @P0 VIADD R2, R2, 0x60 ;  /* 0x0000006002020836 */ /* 0x000fea0000000000 */
[----:B------:R-:W-:Y:S04]  /*a420*/  @P0 PRMT R0, R0, 0x654, R2 ;  /* 0x0000065400000816 */ /* 0x000fe80000000002 */
[----:B------:R2:W-:Y:S03]  /*a430*/  @P0 SYNCS.ARRIVE.TRANS64.RED.A1T0 RZ, [R0+URZ], RZ ;  /* 0x000000ff00ff09a7 */ /* 0x0005e600081004ff */
.L_x_165:
[----:B------:R-:W-:Y:S01]  /*a440*/  ISETP.NE.AND P2, PT, R78, RZ, PT ;  /* 0x000000ff4e00720c */ /* 0x000fe20003f45270 */
[----:B------:R-:W-:Y:S01]  /*a450*/  UIADD3 UR48, UPT, UPT, UR48, 0x8, URZ ;  /* 0x0000000830307890 */ /* 0x000fe2000fffe0ff */
[----:B------:R-:W-:Y:S01]  /*a460*/  ISETP.NE.AND P0, PT, R80, 0x2, PT ;  /* 0x000000025000780c */ /* 0x000fe20003f05270 */
[----:B-1----:R-:W-:Y:S01]  /*a470*/  IMAD.IADD R14, R29, 0x1, R62 ;  /* 0x000000011d0e7824 */ /* 0x002fe200078e023e */
[----:B------:R-:W-:Y:S01]  /*a480*/  ISETP.NE.AND P1, PT, R31, 0x4, PT ;  /* 0x000000041f00780c */ /* 0x000fe20003f25270 */
[----:B------:R-:W-:Y:S01]  /*a490*/  IMAD.IADD R15, R30, 0x1, R63 ;  /* 0x000000011e0f7824 */ /* 0x000fe200078e023f */
[----:B------:R-:W-:Y:S02]  /*a4a0*/  SEL R2, RZ, 0x1, P0 ;  /* 0x00000001ff027807 */ /* 0x000fe40000000000 */
[----:B--2---:R-:W-:Y:S02]  /*a4b0*/  SEL R0, RZ, 0x1, P1 ;  /* 0x00000001ff007807 */ /* 0x004fe40000800000 */
[----:B------:R-:W-:Y:S02]  /*a4c0*/  LOP3.LUT R73, R73, R2, RZ, 0x3c, !PT ;  /* 0x0000000249497212 */ /* 0x000fe400078e3cff */
[----:B------:R-:W-:Y:S02]  /*a4d0*/  LOP3.LUT R74, R74, R0, RZ, 0x3c, !PT ;  /* 0x000000004a4a7212 */ /* 0x000fe400078e3cff */
[----:B------:R-:W-:Y:S02]  /*a4e0*/  @P2 R2UR UR4, R72 ;  /* 0x00000000480422ca */ /* 0x000fe400000e0000 */
[----:B------:R-:W-:Y:S02]  /*a4f0*/  SEL R80, R80, RZ, P0 ;  /* 0x000000ff50507207 */ /* 0x000fe40000000000 */
[----:B------:R-:W-:Y:S09]  /*a500*/  SEL R31, R31, RZ, P1 ;  /* 0x000000ff1f1f7207 */ /* 0x000ff20000800000 */
[----:B------:R-:W-:Y:S01]  /*a510*/  IMAD.U32 R65, RZ, RZ, UR4 ;  /* 0x00000004ff417e24 */ /* 0x000fe2000f8e00ff */
[----:B------:R-:W-:Y:S06]  /*a520*/  @P2 BRA `(.L_x_166) ;  /* 0xffffffb400442947 */ /* 0x000fec000383ffff */
[----:B------:R-:W-:-:S09]  /*a530*/  UISETP.NE.AND UP0, UPT, UR49, URZ, UPT ;  /* 0x000000ff3100728c */ /* 0x000fd2000bf05270 */
[----:B------:R-:W-:Y:S05]  /*a540*/  BRA.U !UP0, `(.L_x_167) ;  /* 0x0000000108487547 */ /* 0x000fea000b800000 */
[----:B------:R-:W1:Y:S02]  /*a550*/  LDCU.64 UR4, c[0x0][0x890] ;  /* 0x00011200ff0477ac */ /* 0x000e640008000a00 */
[----:B-1----:R-:W-:-:S04]  /*a560*/  UISETP.NE.U32.AND UP0, UPT, UR4, URZ, UPT ;  /* 0x000000ff0400728c */ /* 0x002fc8000bf05070 */
[----:B------:R-:W-:-:S09]  /*a570*/  UISETP.NE.AND.EX UP0, UPT, UR5, URZ, UPT, UP0 ;  /* 0x000000ff0500728c */ /* 0x000fd2000bf05300 */
[----:B------:R-:W-:Y:S05]  /*a580*/  BRA.U UP0, `(.L_x_168) ;  /* 0x00000001000c7547 */ /* 0x000fea000b800000 */
[----:B------:R-:W-:-:S13]  /*a590*/  FSETP.NEU.AND P0, PT, R35, RZ, PT ;  /* 0x000000ff2300720b */ /* 0x000fda0003f0d000 */
[----:B------:R-:W-:Y:S05]  /*a5a0*/  @!P0 EXIT ;  /* 0x000000000000894d */ /* 0x000fea0003800000 */
[----:B------:R-:W-:Y:S05]  /*a5b0*/  BRA `(.L_x_167) ;  /* 0x00000000002c7947 */ /* 0x000fea0003800000 */
.L_x_168:
[----:B------:R-:W-:Y:S01]  /*a5c0*/  ISETP.NE.AND P0, PT, R79, RZ, PT ;  /* 0x000000ff4f00720c */ /* 0x000fe20003f05270 */
[----:B------:R-:W-:-:S12]  /*a5d0*/  BSSY.RECONVERGENT B0, `(.L_x_167) ;  /* 0x0000009000007945 */ /* 0x000fd80003800200 */
[----:B------:R-:W-:Y:S05]  /*a5e0*/  @P0 BRA `(.L_x_169) ;  /* 0x0000000000140947 */ /* 0x000fea0003800000 */
[----:B------:R-:W1:Y:S02]  /*a5f0*/  LDCU.64 UR4, c[0x0][0x888] ;  /* 0x00011100ff0477ac */ /* 0x000e640008000a00 */
[----:B-1----:R-:W-:-:S04]  /*a600*/  ISETP.NE.U32.AND P0, PT, RZ, UR4, PT ;  /* 0x00000004ff007c0c */ /* 0x002fc8000bf05070 */
[----:B------:R-:W-:-:S13]  /*a610*/  ISETP.NE.AND.EX P0, PT, RZ, UR5, PT, P0 ;  /* 0x00000005ff007c0c */ /* 0x000fda000bf05300 */
[----:B------:R-:W-:Y:S05]  /*a620*/  @!P0 EXIT ;  /* 0x000000000000894d */ /* 0x000fea0003800000 */
[----:B------:R-:W-:Y:S05]  /*a630*/  BRA `(.L_x_170) ;  /* 0x0000000000087947 */ /* 0x000fea0003800000 */
.L_x_169:
[----:B------:R-:W-:-:S13]  /*a640*/  FSETP.NEU.AND P0, PT, R35, RZ, PT ;  /* 0x000000ff2300720b */ /* 0x000fda0003f0d000 */
[----:B------:R-:W-:Y:S05]  /*a650*/  @!P0 EXIT ;  /* 0x000000000000894d */ /* 0x000fea0003800000 */
.L_x_170:
[----:B------:R-:W-:Y:S05]  /*a660*/  BSYNC.RECONVERGENT B0 ;  /* 0x0000000000007941 */ /* 0x000fea0003800200 */
.L_x_167:
[----:B------:R-:W-:Y:S01]  /*a670*/  ULEA UR4, UR52, UR36, 0x3 ;  /* 0x0000002434047291 */ /* 0x000fe2000f8e18ff */
[----:B------:R-:W-:-:S04]  /*a680*/  DEPBAR.LE SB0, 0x0 ;  /* 0x000080000000791a */ /* 0x000fc80000000000 */
[----:B------:R-:W-:-:S04]  /*a690*/  UIADD3 UR4, UPT, UPT, UR4, 0x60, URZ ;  /* 0x0000006004047890 */ /* 0x000fc8000fffe0ff */
[----:B------:R-:W-:-:S09]  /*a6a0*/  UPRMT UR4, UR37, 0x654, UR4 ;  /* 0x0000065425047896 */ /* 0x000fd20008000004 */
[----:B------:R-:W-:Y:S01]  /*a6b0*/  SYNCS.ARRIVE.TRANS64.RED.A1T0 RZ, [UR4], RZ ;  /* 0x000000ffffff79a7 */ /* 0x000fe20008100404 */
[----:B------:R-:W-:Y:S05]  /*a6c0*/  EXIT ;  /* 0x000000000000794d */ /* 0x000fea0003800000 */
.L_x_19:
[----:B--2---:R2:W1:Y:S02]  /*a6d0*/  SYNCS.PHASECHK.TRANS64.TRYWAIT P0, [R2+URZ+0x100], R3 ;  /* 0x00010003020075a7 */ /* 0x00446400080011ff */
[----:B-1----:R-:W-:Y:S05]  /*a6e0*/  @!P0 NANOSLEEP.SYNCS 0x989680 ;  /* 0x009896800000895d */ /* 0x002fea0003900000 */
[----:B------:R-:W1:Y:S02]  /*a6f0*/  @!P0 SYNCS.PHASECHK.TRANS64 P0, [R2+URZ+0x100], R3 ;  /* 0x00010003020085a7 */ /* 0x000e6400080010ff */
[----:B-1----:R-:W-:Y:S05]  /*a700*/  @!P0 BRA `(.L_x_19) ;  /* 0xfffffffc00f08947 */ /* 0x002fea000383ffff */
[----:B------:R-:W-:Y:S05]  /*a710*/  BRA `(.L_x_171) ;  /* 0xffffff6c00b47947 */ /* 0x000fea000383ffff */
.L_x_22:
[----:B------:R-:W-:-:S13]  /*a720*/  R2UR UR6, R2 ;  /* 0x00000000020672ca */ /* 0x000fda00000e0000 */
[----:B------:R-:W-:-:S07]  /*a730*/  MOV R4, UR6 ;  /* 0x0000000600047c02 */ /* 0x000fce0008000f00 */
.L_x_172:
[----:B-1----:R1:W2:Y:S02]  /*a740*/  SYNCS.PHASECHK.TRANS64.TRYWAIT P0, [R4+URZ+0x20], R6 ;  /* 0x00002006040075a7 */ /* 0x0022a400080011ff */
[----:B--2---:R-:W-:Y:S05]  /*a750*/  @!P0 NANOSLEEP.SYNCS 0x989680 ;  /* 0x009896800000895d */ /* 0x004fea0003900000 */
[----:B------:R-:W2:Y:S02]  /*a760*/  @!P0 SYNCS.PHASECHK.TRANS64 P0, [R4+URZ+0x20], R6 ;  /* 0x00002006040085a7 */ /* 0x000ea400080010ff */
[----:B--2---:R-:W-:Y:S05]  /*a770*/  @!P0 BRA `(.L_x_172) ;  /* 0xfffffffc00f08947 */ /* 0x004fea000383ffff */
[----:B------:R-:W-:Y:S05]  /*a780*/  BRA `(.L_x_21) ;  /* 0xffffff7000287947 */ /* 0x000fea000383ffff */
.L_x_30:
[----:B------:R-:W-:-:S07]  /*a790*/  MOV R2, UR73 ;  /* 0x0000004900027c02 */ /* 0x000fce0008000f00 */
.L_x_173:
[----:B-1----:R1:W2:Y:S02]  /*a7a0*/  SYNCS.PHASECHK.TRANS64.TRYWAIT P0, [R2+URZ+0x20], R5 ;  /* 0x00002005020075a7 */ /* 0x0022a400080011ff */
[----:B--2---:R-:W-:Y:S05]  /*a7b0*/  @!P0 NANOSLEEP.SYNCS 0x989680 ;  /* 0x009896800000895d */ /* 0x004fea0003900000 */
[----:B------:R-:W2:Y:S02]  /*a7c0*/  @!P0 SYNCS.PHASECHK.TRANS64 P0, [R2+URZ+0x20], R5 ;  /* 0x00002005020085a7 */ /* 0x000ea400080010ff */
[----:B--2---:R-:W-:Y:S05]  /*a7d0*/  @!P0 BRA `(.L_x_173) ;  /* 0xfffffffc00f08947 */ /* 0x004fea000383ffff */
[----:B------:R-:W-:Y:S05]  /*a7e0*/  BRA `(.L_x_29) ;  /* 0xffffff7400d47947 */ /* 0x000fea000383ffff */
.L_x_36:
[----:B------:R1:W1:Y:S02]  /*a7f0*/  SYNCS.PHASECHK.TRANS64.TRYWAIT P0, [R2+URZ+0x90], R3 ;  /* 0x00009003020075a7 */ /* 0x00026400080011ff */
[----:B-1----:R-:W-:Y:S05]  /*a800*/  @!P0 NANOSLEEP.SYNCS 0x989680 ;  /* 0x009896800000895d */ /* 0x002fea0003900000 */
[----:B------:R-:W1:Y:S02]  /*a810*/  @!P0 SYNCS.PHASECHK.TRANS64 P0, [R2+URZ+0x90], R3 ;  /* 0x00009003020085a7 */ /* 0x000e6400080010ff */
[----:B-1----:R-:W-:Y:S05]  /*a820*/  @!P0 BRA `(.L_x_36) ;  /* 0xfffffffc00f08947 */ /* 0x002fea000383ffff */
[----:B------:R-:W-:Y:S05]  /*a830*/  BRA `(.L_x_174) ;  /* 0xffffff7c00087947 */ /* 0x000fea000383ffff */
.L_x_40:
[----:B----4-:R-:W-:-:S07]  /*a840*/  MOV R0, UR5 ;  /* 0x0000000500007c02 */ /* 0x010fce0008000f00 */
.L_x_175:
[----:B-1----:R1:W2:Y:S02]  /*a850*/  SYNCS.PHASECHK.TRANS64.TRYWAIT P0, [R0+URZ], R2 ;  /* 0x00000002000075a7 */ /* 0x0022a400080011ff */
[----:B--2---:R-:W-:Y:S05]  /*a860*/  @!P0 NANOSLEEP.SYNCS 0x989680 ;  /* 0x009896800000895d */ /* 0x004fea0003900000 */
[----:B------:R-:W2:Y:S02]  /*a870*/  @!P0 SYNCS.PHASECHK.TRANS64 P0, [R0+URZ], R2 ;  /* 0x00000002000085a7 */ /* 0x000ea400080010ff */
[----:B--2---:R-:W-:Y:S05]  /*a880*/  @!P0 BRA `(.L_x_175) ;  /* 0xfffffffc00f08947 */ /* 0x004fea000383ffff */
[----:B------:R-:W-:Y:S05]  /*a890*/  BRA `(.L_x_176) ;  /* 0xffffff8000807947 */ /* 0x000fea000383ffff */
.L_x_41:
[----:B----4-:R-:W-:-:S07]  /*a8a0*/  MOV R0, UR5 ;  /* 0x0000000500007c02 */ /* 0x010fce0008000f00 */
.L_x_177:
[----:B-1----:R1:W2:Y:S02]  /*a8b0*/  SYNCS.PHASECHK.TRANS64.TRYWAIT P0, [R0+URZ], R3 ;  /* 0x00000003000075a7 */ /* 0x0022a400080011ff */
[----:B--2---:R-:W-:Y:S05]  /*a8c0*/  @!P0 NANOSLEEP.SYNCS 0x989680 ;  /* 0x009896800000895d */ /* 0x004fea0003900000 */
[----:B------:R-:W2:Y:S02]  /*a8d0*/  @!P0 SYNCS.PHASECHK.TRANS64 P0, [R0+URZ], R3 ;  /* 0x00000003000085a7 */ /* 0x000ea400080010ff */
[----:B--2---:R-:W-:Y:S05]  /*a8e0*/  @!P0 BRA `(.L_x_177) ;  /* 0xfffffffc00f08947 */ /* 0x004fea000383ffff */
[----:B------:R-:W-:Y:S05]  /*a8f0*/  BRA `(.L_x_178) ;  /* 0xffffff80008c7947 */ /* 0x000fea000383ffff */
.L_x_42:
[----:B----4-:R-:W-:-:S07]  /*a900*/  MOV R0, UR5 ;  /* 0x0000000500007c02 */ /* 0x010fce0008000f00 */
.L_x_179:
[----:B-1----:R1:W2:Y:S02]  /*a910*/  SYNCS.PHASECHK.TRANS64.TRYWAIT P0, [R0+URZ], R3 ;  /* 0x00000003000075a7 */ /* 0x0022a400080011ff */
[----:B--2---:R-:W-:Y:S05]  /*a920*/  @!P0 NANOSLEEP.SYNCS 0x989680 ;  /* 0x009896800000895d */ /* 0x004fea0003900000 */
[----:B------:R-:W2:Y:S02]  /*a930*/  @!P0 SYNCS.PHASECHK.TRANS64 P0, [R0+URZ], R3 ;  /* 0x00000003000085a7 */ /* 0x000ea400080010ff */
[----:B--2---:R-:W-:Y:S05]  /*a940*/  @!P0 BRA `(.L_x_179) ;  /* 0xfffffffc00f08947 */ /* 0x004fea000383ffff */
[----:B------:R-:W-:Y:S05]  /*a950*/  BRA `(.L_x_180) ;  /* 0xffffff8000987947 */ /* 0x000fea000383ffff */
.L_x_45:
[----:B-1----:R1:W2:Y:S02]  /*a960*/  SYNCS.PHASECHK.TRANS64.TRYWAIT P0, [R0+URZ+0xf0], R4 ;  /* 0x0000f004000075a7 */ /* 0x0022a400080011ff */
[----:B--2---:R-:W-:Y:S05]  /*a970*/  @!P0 NANOSLEEP.SYNCS 0x989680 ;  /* 0x009896800000895d */ /* 0x004fea0003900000 */
[----:B------:R-:W2:Y:S02]  /*a980*/  @!P0 SYNCS.PHASECHK.TRANS64 P0, [R0+URZ+0xf0], R4 ;  /* 0x0000f004000085a7 */ /* 0x000ea400080010ff */
[----:B--2---:R-:W-:Y:S05]  /*a990*/  @!P0 BRA `(.L_x_45) ;  /* 0xfffffffc00f08947 */ /* 0x004fea000383ffff */
[----:B------:R-:W-:Y:S05]  /*a9a0*/  BRA `(.L_x_181) ;  /* 0xffffff8000f47947 */ /* 0x000fea000383ffff */
.L_x_46:
[----:B------:R-:W-:-:S07]  /*a9b0*/  MOV R0, UR5 ;  /* 0x0000000500007c02 */ /* 0x000fce0008000f00 */
.L_x_182:
[----:B-1----:R1:W2:Y:S02]  /*a9c0*/  SYNCS.PHASECHK.TRANS64.TRYWAIT P0, [R0+URZ+0xa0], R5 ;  /* 0x0000a005000075a7 */ /* 0x0022a400080011ff */
[----:B--2---:R-:W-:Y:S05]  /*a9d0*/  @!P0 NANOSLEEP.SYNCS 0x989680 ;  /* 0x009896800000895d */ /* 0x004fea0003900000 */
[----:B------:R-:W2:Y:S02]  /*a9e0*/  @!P0 SYNCS.PHASECHK.TRANS64 P0, [R0+URZ+0xa0], R5 ;  /* 0x0000a005000085a7 */ /* 0x000ea400080010ff */
[----:B--2---:R-:W-:Y:S05]  /*a9f0*/  @!P0 BRA `(.L_x_182) ;  /* 0xfffffffc00f08947 */ /* 0x004fea000383ffff */
[----:B------:R-:W-:Y:S05]  /*aa00*/  BRA `(.L_x_183) ;  /* 0xffffff8400047947 */ /* 0x000fea000383ffff */
.L_x_47:
[----:B-1----:R1:W2:Y:S02]  /*aa10*/  SYNCS.PHASECHK.TRANS64.TRYWAIT P1, [R0+URZ+0x90], R4 ;  /* 0x00009004000075a7 */ /* 0x0022a400080211ff */
[----:B--2---:R-:W-:Y:S05]  /*aa20*/  @!P1 NANOSLEEP.SYNCS 0x989680 ;  /* 0x009896800000995d */ /* 0x004fea0003900000 */
[----:B------:R-:W2:Y:S02]  /*aa30*/  @!P1 SYNCS.PHASECHK.TRANS64 P1, [R0+URZ+0x90], R4 ;  /* 0x00009004000095a7 */ /* 0x000ea400080210ff */
[----:B--2---:R-:W-:Y:S05]  /*aa40*/  @!P1 BRA `(.L_x_47) ;  /* 0xfffffffc00f09947 */ /* 0x004fea000383ffff */
[----:B------:R-:W-:Y:S05]  /*aa50*/  BRA `(.L_x_184) ;  /* 0xffffff8400347947 */ /* 0x000fea000383ffff */
.L_x_50:
[----:B------:R-:W-:-:S07]  /*aa60*/  MOV R0, UR5 ;  /* 0x0000000500007c02 */ /* 0x000fce0008000f00 */
.L_x_185:
[----:B-1----:R1:W2:Y:S02]  /*aa70*/  SYNCS.PHASECHK.TRANS64.TRYWAIT P0, [R0+URZ+0xa0], R2 ;  /* 0x0000a002000075a7 */ /* 0x0022a400080011ff */
[----:B--2---:R-:W-:Y:S05]  /*aa80*/  @!P0 NANOSLEEP.SYNCS 0x989680 ;  /* 0x009896800000895d */ /* 0x004fea0003900000 */
[----:B------:R-:W2:Y:S02]  /*aa90*/  @!P0 SYNCS.PHASECHK.TRANS64 P0, [R0+URZ+0xa0], R2 ;  /* 0x0000a002000085a7 */ /* 0x000ea400080010ff */
[----:B--2---:R-:W-:Y:S05]  /*aaa0*/  @!P0 BRA `(.L_x_185) ;  /* 0xfffffffc00f08947 */ /* 0x004fea000383ffff */
[----:B------:R-:W-:Y:S05]  /*aab0*/  BRA `(.L_x_49) ;  /* 0xffffff8400887947 */ /* 0x000fea000383ffff */
.L_x_57:
[----:B-1----:R1:W2:Y:S02]  /*aac0*/  SYNCS.PHASECHK.TRANS64.TRYWAIT P1, [R0+URZ+0x90], R2 ;  /* 0x00009002000075a7 */ /* 0x0022a400080211ff */
[----:B--2---:R-:W-:Y:S05]  /*aad0*/  @!P1 NANOSLEEP.SYNCS 0x989680 ;  /* 0x009896800000995d */ /* 0x004fea0003900000 */
[----:B------:R-:W2:Y:S02]  /*aae0*/  @!P1 SYNCS.PHASECHK.TRANS64 P1, [R0+URZ+0x90], R2 ;  /* 0x00009002000095a7 */ /* 0x000ea400080210ff */
[----:B--2---:R-:W-:Y:S05]  /*aaf0*/  @!P1 BRA `(.L_x_57) ;  /* 0xfffffffc00f09947 */ /* 0x004fea000383ffff */
[----:B------:R-:W-:Y:S05]  /*ab00*/  BRA `(.L_x_186) ;  /* 0xffffff8800f87947 */ /* 0x000fea000383ffff */
.L_x_58:
[----:B------:R-:W-:-:S07]  /*ab10*/  MOV R2, UR7 ;  /* 0x0000000700027c02 */ /* 0x000fce0008000f00 */
.L_x_187:
[----:B-1----:R1:W2:Y:S02]  /*ab20*/  SYNCS.PHASECHK.TRANS64.TRYWAIT P0, [R2+URZ+0xd0], R0 ;  /* 0x0000d000020075a7 */ /* 0x0022a400080011ff */
[----:B--2---:R-:W-:Y:S05]  /*ab30*/  @!P0 NANOSLEEP.SYNCS 0x989680 ;  /* 0x009896800000895d */ /* 0x004fea0003900000 */
[----:B------:R-:W2:Y:S02]  /*ab40*/  @!P0 SYNCS.PHASECHK.TRANS64 P0, [R2+URZ+0xd0], R0 ;  /* 0x0000d000020085a7 */ /* 0x000ea400080010ff */
[----:B--2---:R-:W-:Y:S05]  /*ab50*/  @!P0 BRA `(.L_x_187) ;  /* 0xfffffffc00f08947 */ /* 0x004fea000383ffff */
[----:B------:R-:W-:Y:S05]  /*ab60*/  BRA `(.L_x_188) ;  /* 0xffffff8c00487947 */ /* 0x000fea000383ffff */
.L_x_61:
[----:B------:R-:W-:Y:S07]  /*ab70*/  MOV R0, UR6 ;  /* 0x0000000600007c02 */ /* 0x000fee0008000f00 */
.L_x_189:
[----:B-1----:R1:W2:Y:S02]  /*ab80*/  SYNCS.PHASECHK.TRANS64.TRYWAIT P0, [R0+URZ], R2 ;  /* 0x00000002000075a7 */ /* 0x0022a400080011ff */
[----:B--2---:R-:W-:Y:S05]  /*ab90*/  @!P0 NANOSLEEP.SYNCS 0x989680 ;  /* 0x009896800000895d */ /* 0x004fea0003900000 */
[----:B------:R-:W2:Y:S02]  /*aba0*/  @!P0 SYNCS.PHASECHK.TRANS64 P0, [R0+URZ], R2 ;  /* 0x00000002000085a7 */ /* 0x000ea400080010ff */
[----:B--2---:R-:W-:Y:S05]  /*abb0*/  @!P0 BRA `(.L_x_189) ;  /* 0xfffffffc00f08947 */ /* 0x004fea000383ffff */
[----:B------:R-:W-:Y:S05]  /*abc0*/  BRA `(.L_x_60) ;  /* 0xffffff8c00647947 */ /* 0x000fea000383ffff */
.L_x_64:
[----:B------:R-:W-:-:S07]  /*abd0*/  MOV R0, UR6 ;  /* 0x0000000600007c02 */ /* 0x000fce0008000f00 */
.L_x_190:
[----:B--2---:R2:W4:Y:S02]  /*abe0*/  SYNCS.PHASECHK.TRANS64.TRYWAIT P0, [R0+URZ], R2 ;  /* 0x00000002000075a7 */ /* 0x00452400080011ff */
[----:B----4-:R-:W-:Y:S05]  /*abf0*/  @!P0 NANOSLEEP.SYNCS 0x989680 ;  /* 0x009896800000895d */ /* 0x010fea0003900000 */
[----:B------:R-:W4:Y:S02]  /*ac00*/  @!P0 SYNCS.PHASECHK.TRANS64 P0, [R0+URZ], R2 ;  /* 0x00000002000085a7 */ /* 0x000f2400080010ff */
[----:B----4-:R-:W-:Y:S05]  /*ac10*/  @!P0 BRA `(.L_x_190) ;  /* 0xfffffffc00f08947 */ /* 0x010fea000383ffff */
[----:B------:R-:W-:Y:S05]  /*ac20*/  BRA `(.L_x_191) ;  /* 0xffffff9000407947 */ /* 0x000fea000383ffff */
.L_x_65:
[----:B------:R-:W-:-:S07]  /*ac30*/  MOV R0, UR6 ;  /* 0x0000000600007c02 */ /* 0x000fce0008000f00 */
.L_x_192:
[----:B-1----:R1:W2:Y:S02]  /*ac40*/  SYNCS.PHASECHK.TRANS64.TRYWAIT P0, [R0+URZ], R3 ;  /* 0x00000003000075a7 */ /* 0x0022a400080011ff */
[----:B--2---:R-:W-:Y:S05]  /*ac50*/  @!P0 NANOSLEEP.SYNCS 0x989680 ;  /* 0x009896800000895d */ /* 0x004fea0003900000 */
[----:B------:R-:W2:Y:S02]  /*ac60*/  @!P0 SYNCS.PHASECHK.TRANS64 P0, [R0+URZ], R3 ;  /* 0x00000003000085a7 */ /* 0x000ea400080010ff */
[----:B--2---:R-:W-:Y:S05]  /*ac70*/  @!P0 BRA `(.L_x_192) ;  /* 0xfffffffc00f08947 */ /* 0x004fea000383ffff */
[----:B------:R-:W-:Y:S05]  /*ac80*/  BRA `(.L_x_193) ;  /* 0xffffff90004c7947 */ /* 0x000fea000383ffff */
.L_x_66:
[----:B------:R-:W-:-:S07]  /*ac90*/  MOV R0, UR6 ;  /* 0x0000000600007c02 */ /* 0x000fce0008000f00 */
.L_x_194:
[----:B-1----:R1:W2:Y:S02]  /*aca0*/  SYNCS.PHASECHK.TRANS64.TRYWAIT P0, [R0+URZ], R3 ;  /* 0x00000003000075a7 */ /* 0x0022a400080011ff */
[----:B--2---:R-:W-:Y:S05]  /*acb0*/  @!P0 NANOSLEEP.SYNCS 0x989680 ;  /* 0x009896800000895d */ /* 0x004fea0003900000 */
[----:B------:R-:W2:Y:S02]  /*acc0*/  @!P0 SYNCS.PHASECHK.TRANS64 P0, [R0+URZ], R3 ;  /* 0x00000003000085a7 */ /* 0x000ea400080010ff */
[----:B--2---:R-:W-:Y:S05]  /*acd0*/  @!P0 BRA `(.L_x_194) ;  /* 0xfffffffc00f08947 */ /* 0x004fea000383ffff */
[----:B------:R-:W-:Y:S05]  /*ace0*/  BRA `(.L_x_195) ;  /* 0xffffff9000587947 */ /* 0x000fea000383ffff */
.L_x_67:
[----:B-1----:R-:W-:-:S07]  /*acf0*/  MOV R0, UR7 ;  /* 0x0000000700007c02 */ /* 0x002fce0008000f00 */
.L_x_196:
[----:B-1----:R1:W2:Y:S02]  /*ad00*/  SYNCS.PHASECHK.TRANS64.TRYWAIT P0, [R0+URZ], R2 ;  /* 0x00000002000075a7 */ /* 0x0022a400080011ff */
[----:B--2---:R-:W-:Y:S05]  /*ad10*/  @!P0 NANOSLEEP.SYNCS 0x989680 ;  /* 0x009896800000895d */ /* 0x004fea0003900000 */
[----:B------:R-:W2:Y:S02]  /*ad20*/  @!P0 SYNCS.PHASECHK.TRANS64 P0, [R0+URZ], R2 ;  /* 0x00000002000085a7 */ /* 0x000ea400080010ff */
[----:B--2---:R-:W-:Y:S05]  /*ad30*/  @!P0 BRA `(.L_x_196) ;  /* 0xfffffffc00f08947 */ /* 0x004fea000383ffff */
[----:B------:R-:W-:Y:S05]  /*ad40*/  BRA `(.L_x_197) ;  /* 0xffffff9000647947 */ /* 0x000fea000383ffff */
.L_x_72:
[----:B--2---:R2:W3:Y:S02]  /*ad50*/  SYNCS.PHASECHK.TRANS64.TRYWAIT P0, [R0+URZ+0x90], R2 ;  /* 0x00009002000075a7 */ /* 0x0044e400080011ff */
[----:B---3--:R-:W-:Y:S05]  /*ad60*/  @!P0 NANOSLEEP.SYNCS 0x989680 ;  /* 0x009896800000895d */ /* 0x008fea0003900000 */
[----:B------:R-:W3:Y:S02]  /*ad70*/  @!P0 SYNCS.PHASECHK.TRANS64 P0, [R0+URZ+0x90], R2 ;  /* 0x00009002000085a7 */ /* 0x000ee400080010ff */
[----:B---3--:R-:W-:Y:S05]  /*ad80*/  @!P0 BRA `(.L_x_72) ;  /* 0xfffffffc00f08947 */ /* 0x008fea000383ffff */
[----:B------:R-:W-:Y:S05]  /*ad90*/  BRA `(.L_x_198) ;  /* 0xffffff9400647947 */ /* 0x000fea000383ffff */
.L_x_75:
[----:B------:R-:W-:Y:S07]  /*ada0*/  MOV R0, UR7 ;  /* 0x0000000700007c02 */ /* 0x000fee0008000f00 */
.L_x_199:
[----:B--2---:R2:W3:Y:S02]  /*adb0*/  SYNCS.PHASECHK.TRANS64.TRYWAIT P0, [R0+URZ+0x88], R2 ;  /* 0x00008802000075a7 */ /* 0x0044e400080011ff */
[----:B---3--:R-:W-:Y:S05]  /*adc0*/  @!P0 NANOSLEEP.SYNCS 0x989680 ;  /* 0x009896800000895d */ /* 0x008fea0003900000 */
[----:B------:R-:W3:Y:S02]  /*add0*/  @!P0 SYNCS.PHASECHK.TRANS64 P0, [R0+URZ+0x88], R2 ;  /* 0x00008802000085a7 */ /* 0x000ee400080010ff */
[----:B---3--:R-:W-:Y:S05]  /*ade0*/  @!P0 BRA `(.L_x_199) ;  /* 0xfffffffc00f08947 */ /* 0x008fea000383ffff */
[----:B------:R-:W-:Y:S05]  /*adf0*/  BRA `(.L_x_74) ;  /* 0xffffff9800447947 */ /* 0x000fea000383ffff */
.L_x_78:
[----:B------:R-:W-:Y:S07]  /*ae00*/  MOV R0, UR7 ;  /* 0x0000000700007c02 */ /* 0x000fee0008000f00 */
.L_x_200:
[----:B-1----:R1:W2:Y:S02]  /*ae10*/  SYNCS.PHASECHK.TRANS64.TRYWAIT P0, [R0+URZ+0x60], R32 ;  /* 0x00006020000075a7 */ /* 0x0022a400080011ff */
[----:B--2---:R-:W-:Y:S05]  /*ae20*/  @!P0 NANOSLEEP.SYNCS 0x989680 ;  /* 0x009896800000895d */ /* 0x004fea0003900000 */
[----:B------:R-:W2:Y:S02]  /*ae30*/  @!P0 SYNCS.PHASECHK.TRANS64 P0, [R0+URZ+0x60], R32 ;  /* 0x00006020000085a7 */ /* 0x000ea400080010ff */
[----:B--2---:R-:W-:Y:S05]  /*ae40*/  @!P0 BRA `(.L_x_200) ;  /* 0xfffffffc00f08947 */ /* 0x004fea000383ffff */
[----:B------:R-:W-:Y:S05]  /*ae50*/  BRA `(.L_x_201) ;  /* 0xffffff9800c47947 */ /* 0x000fea000383ffff */
.L_x_79:
[----:B------:R-:W-:Y:S07]  /*ae60*/  MOV R0, UR7 ;  /* 0x0000000700007c02 */ /* 0x000fee0008000f00 */
.L_x_202:
[----:B-1----:R1:W2:Y:S02]  /*ae70*/  SYNCS.PHASECHK.TRANS64.TRYWAIT P0, [R0+URZ+0x68], R32 ;  /* 0x00006820000075a7 */ /* 0x0022a400080011ff */
[----:B--2---:R-:W-:Y:S05]  /*ae80*/  @!P0 NANOSLEEP.SYNCS 0x989680 ;  /* 0x009896800000895d */ /* 0x004fea0003900000 */
[----:B------:R-:W2:Y:S02]  /*ae90*/  @!P0 SYNCS.PHASECHK.TRANS64 P0, [R0+URZ+0x68], R32 ;  /* 0x00006820000085a7 */ /* 0x000ea400080010ff */
[----:B--2---:R-:W-:Y:S05]  /*aea0*/  @!P0 BRA `(.L_x_202) ;  /* 0xfffffffc00f08947 */ /* 0x004fea000383ffff */
[----:B------:R-:W-:Y:S05]  /*aeb0*/  BRA `(.L_x_203) ;  /* 0xffffff9c00007947 */ /* 0x000fea000383ffff */
.L_x_80:
[----:B------:R-:W-:Y:S07]  /*aec0*/  MOV R0, UR7 ;  /* 0x0000000700007c02 */ /* 0x000fee0008000f00 */
.L_x_204:
[----:B-1----:R1:W2:Y:S02]  /*aed0*/  SYNCS.PHASECHK.TRANS64.TRYWAIT P0, [R0+URZ+0x70], R32 ;  /* 0x00007020000075a7 */ /* 0x0022a400080011ff */
[----:B--2---:R-:W-:Y:S05]  /*aee0*/  @!P0 NANOSLEEP.SYNCS 0x989680 ;  /* 0x009896800000895d */ /* 0x004fea0003900000 */
[----:B------:R-:W2:Y:S02]  /*aef0*/  @!P0 SYNCS.PHASECHK.TRANS64 P0, [R0+URZ+0x70], R32 ;  /* 0x00007020000085a7 */ /* 0x000ea400080010ff */
[----:B--2---:R-:W-:Y:S05]  /*af00*/  @!P0 BRA `(.L_x_204) ;  /* 0xfffffffc00f08947 */ /* 0x004fea000383ffff */
[----:B------:R-:W-:Y:S05]  /*af10*/  BRA `(.L_x_205) ;  /* 0xffffff9c00447947 */ /* 0x000fea000383ffff */
.L_x_81:
[----:B------:R-:W-:Y:S07]  /*af20*/  MOV R0, UR7 ;  /* 0x0000000700007c02 */ /* 0x000fee0008000f00 */
.L_x_206:
[----:B-1----:R1:W2:Y:S02]  /*af30*/  SYNCS.PHASECHK.TRANS64.TRYWAIT P0, [R0+URZ+0x78], R32 ;  /* 0x00007820000075a7 */ /* 0x0022a400080011ff */
[----:B--2---:R-:W-:Y:S05]  /*af40*/  @!P0 NANOSLEEP.SYNCS 0x989680 ;  /* 0x009896800000895d */ /* 0x004fea0003900000 */
[----:B------:R-:W2:Y:S02]  /*af50*/  @!P0 SYNCS.PHASECHK.TRANS64 P0, [R0+URZ+0x78], R32 ;  /* 0x00007820000085a7 */ /* 0x000ea400080010ff */
[----:B--2---:R-:W-:Y:S05]  /*af60*/  @!P0 BRA `(.L_x_206) ;  /* 0xfffffffc00f08947 */ /* 0x004fea000383ffff */
[----:B------:R-:W-:Y:S05]  /*af70*/  BRA `(.L_x_207) ;  /* 0xffffff9c00887947 */ /* 0x000fea000383ffff */
.L_x_82:
[----:B------:R-:W-:Y:S07]  /*af80*/  MOV R0, UR7 ;  /* 0x0000000700007c02 */ /* 0x000fee0008000f00 */
.L_x_208:
[----:B-1----:R1:W2:Y:S02]  /*af90*/  SYNCS.PHASECHK.TRANS64.TRYWAIT P0, [R0+URZ+0x60], R14 ;  /* 0x0000600e000075a7 */ /* 0x0022a400080011ff */
[----:B--2---:R-:W-:Y:S05]  /*afa0*/  @!P0 NANOSLEEP.SYNCS 0x989680 ;  /* 0x009896800000895d */ /* 0x004fea0003900000 */
[----:B------:R-:W2:Y:S02]  /*afb0*/  @!P0 SYNCS.PHASECHK.TRANS64 P0, [R0+URZ+0x60], R14 ;  /* 0x0000600e000085a7 */ /* 0x000ea400080010ff */
[----:B--2---:R-:W-:Y:S05]  /*afc0*/  @!P0 BRA `(.L_x_208) ;  /* 0xfffffffc00f08947 */ /* 0x004fea000383ffff */
[----:B------:R-:W-:Y:S05]  /*afd0*/  BRA `(.L_x_209) ;  /* 0xffffff9c00d07947 */ /* 0x000fea000383ffff */
.L_x_83:
[----:B------:R-:W-:Y:S07]  /*afe0*/  MOV R0, UR7 ;  /* 0x0000000700007c02 */ /* 0x000fee0008000f00 */
.L_x_210:
[----:B-1----:R1:W2:Y:S02]  /*aff0*/  SYNCS.PHASECHK.TRANS64.TRYWAIT P0, [R0+URZ+0x68], R14 ;  /* 0x0000680e000075a7 */ /* 0x0022a400080011ff */
[----:B--2---:R-:W-:Y:S05]  /*b000*/  @!P0 NANOSLEEP.SYNCS 0x989680 ;  /* 0x009896800000895d */ /* 0x004fea0003900000 */
[----:B------:R-:W2:Y:S02]  /*b010*/  @!P0 SYNCS.PHASECHK.TRANS64 P0, [R0+URZ+0x68], R14 ;  /* 0x0000680e000085a7 */ /* 0x000ea400080010ff */
[----:B--2---:R-:W-:Y:S05]  /*b020*/  @!P0 BRA `(.L_x_210) ;  /* 0xfffffffc00f08947 */ /* 0x004fea000383ffff */
[----:B------:R-:W-:Y:S05]  /*b030*/  BRA `(.L_x_211) ;  /* 0xffffffa000147947 */ /* 0x000fea000383ffff */
.L_x_84:
[----:B------:R-:W-:Y:S07]  /*b040*/  MOV R0, UR7 ;  /* 0x0000000700007c02 */ /* 0x000fee0008000f00 */
.L_x_212:
[----:B-1----:R1:W2:Y:S02]  /*b050*/  SYNCS.PHASECHK.TRANS64.TRYWAIT P0, [R0+URZ+0x70], R14 ;  /* 0x0000700e000075a7 */ /* 0x0022a400080011ff */
[----:B--2---:R-:W-:Y:S05]  /*b060*/  @!P0 NANOSLEEP.SYNCS 0x989680 ;  /* 0x009896800000895d */ /* 0x004fea0003900000 */
[----:B------:R-:W2:Y:S02]  /*b070*/  @!P0 SYNCS.PHASECHK.TRANS64 P0, [R0+URZ+0x70], R14 ;  /* 0x0000700e000085a7 */ /* 0x000ea400080010ff */
[----:B--2---:R-:W-:Y:S05]  /*b080*/  @!P0 BRA `(.L_x_212) ;  /* 0xfffffffc00f08947 */ /* 0x004fea000383ffff */
[----:B------:R-:W-:Y:S05]  /*b090*/  BRA `(.L_x_213) ;  /* 0xffffffa000587947 */ /* 0x000fea000383ffff */
.L_x_85:
[----:B------:R-:W-:Y:S07]  /*b0a0*/  MOV R0, UR7 ;  /* 0x0000000700007c02 */ /* 0x000fee0008000f00 */
.L_x_214:
[----:B-1----:R1:W2:Y:S02]  /*b0b0*/  SYNCS.PHASECHK.TRANS64.TRYWAIT P0, [R0+URZ+0x78], R14 ;  /* 0x0000780e000075a7 */ /* 0x0022a400080011ff */
[----:B--2---:R-:W-:Y:S05]  /*b0c0*/  @!P0 NANOSLEEP.SYNCS 0x989680 ;  /* 0x009896800000895d */ /* 0x004fea0003900000 */
[----:B------:R-:W2:Y:S02]  /*b0d0*/  @!P0 SYNCS.PHASECHK.TRANS64 P0, [R0+URZ+0x78], R14 ;  /* 0x0000780e000085a7 */ /* 0x000ea400080010ff */
[----:B--2---:R-:W-:Y:S05]  /*b0e0*/  @!P0 BRA `(.L_x_214) ;  /* 0xfffffffc00f08947 */ /* 0x004fea000383ffff */
[----:B------:R-:W-:Y:S05]  /*b0f0*/  BRA `(.L_x_215) ;  /* 0xffffffa000dc7947 */ /* 0x000fea000383ffff */
.L_x_87:
[----:B------:R-:W-:-:S07]  /*b100*/  MOV R0, UR7 ;  /* 0x0000000700007c02 */ /* 0x000fce0008000f00 */
.L_x_216:
[----:B-1----:R1:W3:Y:S02]  /*b110*/  SYNCS.PHASECHK.TRANS64.TRYWAIT P0, [R0+URZ+0x60], R32 ;  /* 0x00006020000075a7 */ /* 0x0022e400080011ff */
[----:B---3--:R-:W-:Y:S05]  /*b120*/  @!P0 NANOSLEEP.SYNCS 0x989680 ;  /* 0x009896800000895d */ /* 0x008fea0003900000 */
[----:B------:R-:W3:Y:S02]  /*b130*/  @!P0 SYNCS.PHASECHK.TRANS64 P0, [R0+URZ+0x60], R32 ;  /* 0x00006020000085a7 */ /* 0x000ee400080010ff */
[----:B---3--:R-:W-:Y:S05]  /*b140*/  @!P0 BRA `(.L_x_216) ;  /* 0xfffffffc00f08947 */ /* 0x008fea000383ffff */
[----:B------:R-:W-:Y:S05]  /*b150*/  BRA `(.L_x_217) ;  /* 0xffffffa4004c7947 */ /* 0x000fea000383ffff */
.L_x_88:
[----:B-1----:R-:W-:-:S07]  /*b160*/  MOV R0, UR7 ;  /* 0x0000000700007c02 */ /* 0x002fce0008000f00 */
.L_x_218:
[----:B-1----:R1:W3:Y:S02]  /*b170*/  SYNCS.PHASECHK.TRANS64.TRYWAIT P0, [R0+URZ+0x68], R32 ;  /* 0x00006820000075a7 */ /* 0x0022e400080011ff */
[----:B---3--:R-:W-:Y:S05]  /*b180*/  @!P0 NANOSLEEP.SYNCS 0x989680 ;  /* 0x009896800000895d */ /* 0x008fea0003900000 */
[----:B------:R-:W3:Y:S02]  /*b190*/  @!P0 SYNCS.PHASECHK.TRANS64 P0, [R0+URZ+0x68], R32 ;  /* 0x00006820000085a7 */ /* 0x000ee400080010ff */
[----:B---3--:R-:W-:Y:S05]  /*b1a0*/  @!P0 BRA `(.L_x_218) ;  /* 0xfffffffc00f08947 */ /* 0x008fea000383ffff */
[----:B------:R-:W-:Y:S05]  /*b1b0*/  BRA `(.L_x_219) ;  /* 0xffffffa4003c7947 */ /* 0x000fea000383ffff */
.L_x_89:
[----:B------:R-:W-:-:S07]  /*b1c0*/  MOV R2, UR7 ;  /* 0x0000000700027c02 */ /* 0x000fce0008000f00 */
.L_x_220:
[----:B-1----:R1:W3:Y:S02]  /*b1d0*/  SYNCS.PHASECHK.TRANS64.TRYWAIT P0, [R2+URZ+0x70], R32 ;  /* 0x00007020020075a7 */ /* 0x0022e400080011ff */
[----:B---3--:R-:W-:Y:S05]  /*b1e0*/  @!P0 NANOSLEEP.SYNCS 0x989680 ;  /* 0x009896800000895d */ /* 0x008fea0003900000 */
[----:B------:R-:W3:Y:S02]  /*b1f0*/  @!P0 SYNCS.PHASECHK.TRANS64 P0, [R2+URZ+0x70], R32 ;  /* 0x00007020020085a7 */ /* 0x000ee400080010ff */
[----:B---3--:R-:W-:Y:S05]  /*b200*/  @!P0 BRA `(.L_x_220) ;  /* 0xfffffffc00f08947 */ /* 0x008fea000383ffff */
[----:B------:R-:W-:Y:S05]  /*b210*/  BRA `(.L_x_221) ;  /* 0xffffffa400307947 */ /* 0x000fea000383ffff */
.L_x_91:
[----:B--2---:R2:W4:Y:S02]  /*b220*/  SYNCS.PHASECHK.TRANS64.TRYWAIT P0, [R0+URZ+0x90], R2 ;  /* 0x00009002000075a7 */ /* 0x00452400080011ff */
[----:B----4-:R-:W-:Y:S05]  /*b230*/  @!P0 NANOSLEEP.SYNCS 0x989680 ;  /* 0x009896800000895d */ /* 0x010fea0003900000 */
[----:B------:R-:W4:Y:S02]  /*b240*/  @!P0 SYNCS.PHASECHK.TRANS64 P0, [R0+URZ+0x90], R2 ;  /* 0x00009002000085a7 */ /* 0x000f2400080010ff */
[----:B----4-:R-:W-:Y:S05]  /*b250*/  @!P0 BRA `(.L_x_91) ;  /* 0xfffffffc00f08947 */ /* 0x010fea000383ffff */
[----:B------:R-:W-:Y:S05]  /*b260*/  BRA `(.L_x_222) ;  /* 0xffffffa800087947 */ /* 0x000fea000383ffff */
.L_x_102:
[----:B-1----:R-:W-:Y:S04]  /*b270*/  MOV R0, UR36 ;  /* 0x0000002400007c02 */ /* 0x002fe80008000f00 */
[----:B------:R1:W3:Y:S03]  /*b280*/  SYNCS.PHASECHK.TRANS64.TRYWAIT P1, [R0+URZ+0x40], R3 ;  /* 0x00004003000075a7 */ /* 0x0002e600080211ff */
[----:B---3--:R-:W-:Y:S05]  /*b290*/  @!P1 NANOSLEEP.SYNCS 0x989680 ;  /* 0x009896800000995d */ /* 0x008fea0003900000 */
[----:B------:R-:W3:Y:S02]  /*b2a0*/  @!P1 SYNCS.PHASECHK.TRANS64 P1, [R0+URZ+0x40], R3 ;  /* 0x00004003000095a7 */ /* 0x000ee400080210ff */
[----:B---3--:R-:W-:Y:S05]  /*b2b0*/  @!P1 BRA `(.L_x_102) ;  /* 0xfffffffc00ec9947 */ /* 0x008fea000383ffff */
[----:B------:R-:W-:Y:S05]  /*b2c0*/  BRA `(.L_x_101) ;  /* 0xffffffb400447947 */ /* 0x000fea000383ffff */
.L_x_104:
[----:B-1----:R1:W2:Y:S02]  /*b2d0*/  SYNCS.PHASECHK.TRANS64.TRYWAIT P0, [R86+URZ+0xb0], R2 ;  /* 0x0000b002560075a7 */ /* 0x0022a400080011ff */
[----:B--2---:R-:W-:Y:S05]  /*b2e0*/  @!P0 NANOSLEEP.SYNCS 0x989680 ;  /* 0x009896800000895d */ /* 0x004fea0003900000 */
[----:B------:R-:W2:Y:S02]  /*b2f0*/  @!P0 SYNCS.PHASECHK.TRANS64 P0, [R86+URZ+0xb0], R2 ;  /* 0x0000b002560085a7 */ /* 0x000ea400080010ff */
[----:B--2---:R-:W-:Y:S05]  /*b300*/  @!P0 BRA `(.L_x_104) ;  /* 0xfffffffc00f08947 */ /* 0x004fea000383ffff */
[----:B------:R-:W-:Y:S05]  /*b310*/  BRA `(.L_x_103) ;  /* 0xffffffb400707947 */ /* 0x000fea000383ffff */
.L_x_113:
[----:B-1----:R1:W2:Y:S02]  /*b320*/  SYNCS.PHASECHK.TRANS64.TRYWAIT P0, [R2+URZ+0x40], R0 ;  /* 0x00004000020075a7 */ /* 0x0022a400080011ff */
[----:B--2---:R-:W-:Y:S05]  /*b330*/  @!P0 NANOSLEEP.SYNCS 0x989680 ;  /* 0x009896800000895d */ /* 0x004fea0003900000 */
[----:B------:R-:W2:Y:S02]  /*b340*/  @!P0 SYNCS.PHASECHK.TRANS64 P0, [R2+URZ+0x40], R0 ;  /* 0x00004000020085a7 */ /* 0x000ea400080010ff */
[----:B--2---:R-:W-:Y:S05]  /*b350*/  @!P0 BRA `(.L_x_113) ;  /* 0xfffffffc00f08947 */ /* 0x004fea000383ffff */
[----:B------:R-:W-:Y:S05]  /*b360*/  BRA `(.L_x_112) ;  /* 0xffffffbc00147947 */ /* 0x000fea000383ffff */
.L_x_121:
[----:B-1----:R1:W2:Y:S02]  /*b370*/  SYNCS.PHASECHK.TRANS64.TRYWAIT P0, [R0+URZ+0x40], R5 ;  /* 0x00004005000075a7 */ /* 0x0022a400080011ff */
[----:B--2---:R-:W-:Y:S05]  /*b380*/  @!P0 NANOSLEEP.SYNCS 0x989680 ;  /* 0x009896800000895d */ /* 0x004fea0003900000 */
[----:B------:R-:W2:Y:S02]  /*b390*/  @!P0 SYNCS.PHASECHK.TRANS64 P0, [R0+URZ+0x40], R5 ;  /* 0x00004005000085a7 */ /* 0x000ea400080010ff */
[----:B--2---:R-:W-:Y:S05]  /*b3a0*/  @!P0 BRA `(.L_x_121) ;  /* 0xfffffffc00f08947 */ /* 0x004fea000383ffff */
[----:B------:R-:W-:Y:S05]  /*b3b0*/  BRA `(.L_x_120) ;  /* 0xffffffc000d87947 */ /* 0x000fea000383ffff */
.L_x_129:
[----:B-1----:R1:W2:Y:S02]  /*b3c0*/  SYNCS.PHASECHK.TRANS64.TRYWAIT P0, [R0+URZ+0x40], R5 ;  /* 0x00004005000075a7 */ /* 0x0022a400080011ff */
[----:B--2---:R-:W-:Y:S05]  /*b3d0*/  @!P0 NANOSLEEP.SYNCS 0x989680 ;  /* 0x009896800000895d */ /* 0x004fea0003900000 */
[----:B------:R-:W2:Y:S02]  /*b3e0*/  @!P0 SYNCS.PHASECHK.TRANS64 P0, [R0+URZ+0x40], R5 ;  /* 0x00004005000085a7 */ /* 0x000ea400080010ff */
[----:B--2---:R-:W-:Y:S05]  /*b3f0*/  @!P0 BRA `(.L_x_129) ;  /* 0xfffffffc00f08947 */ /* 0x004fea000383ffff */
[----:B------:R-:W-:Y:S05]  /*b400*/  BRA `(.L_x_128) ;  /* 0xffffffc800a07947 */ /* 0x000fea000383ffff */
.L_x_137:
[----:B-1----:R1:W2:Y:S02]  /*b410*/  SYNCS.PHASECHK.TRANS64.TRYWAIT P0, [R0+URZ+0x40], R5 ;  /* 0x00004005000075a7 */ /* 0x0022a400080011ff */
[----:B--2---:R-:W-:Y:S05]  /*b420*/  @!P0 NANOSLEEP.SYNCS 0x989680 ;  /* 0x009896800000895d */ /* 0x004fea0003900000 */
[----:B------:R-:W2:Y:S02]  /*b430*/  @!P0 SYNCS.PHASECHK.TRANS64 P0, [R0+URZ+0x40], R5 ;  /* 0x00004005000085a7 */ /* 0x000ea400080010ff */
[----:B--2---:R-:W-:Y:S05]  /*b440*/  @!P0 BRA `(.L_x_137) ;  /* 0xfffffffc00f08947 */ /* 0x004fea000383ffff */
[----:B------:R-:W-:Y:S05]  /*b450*/  BRA `(.L_x_136) ;  /* 0xffffffd000747947 */ /* 0x000fea000383ffff */
.L_x_145:
[----:B-1----:R1:W2:Y:S02]  /*b460*/  SYNCS.PHASECHK.TRANS64.TRYWAIT P0, [R0+URZ+0x40], R5 ;  /* 0x00004005000075a7 */ /* 0x0022a400080011ff */
[----:B--2---:R-:W-:Y:S05]  /*b470*/  @!P0 NANOSLEEP.SYNCS 0x989680 ;  /* 0x009896800000895d */ /* 0x004fea0003900000 */
[----:B------:R-:W2:Y:S02]  /*b480*/  @!P0 SYNCS.PHASECHK.TRANS64 P0, [R0+URZ+0x40], R5 ;  /* 0x00004005000085a7 */ /* 0x000ea400080010ff */
[----:B--2---:R-:W-:Y:S05]  /*b490*/  @!P0 BRA `(.L_x_145) ;  /* 0xfffffffc00f08947 */ /* 0x004fea000383ffff */
[----:B------:R-:W-:Y:S05]  /*b4a0*/  BRA `(.L_x_144) ;  /* 0xffffffd800587947 */ /* 0x000fea000383ffff */
.L_x_153:
[----:B-1----:R1:W2:Y:S02]  /*b4b0*/  SYNCS.PHASECHK.TRANS64.TRYWAIT P0, [R0+URZ+0x40], R5 ;  /* 0x00004005000075a7 */ /* 0x0022a400080011ff */
[----:B--2---:R-:W-:Y:S05]  /*b4c0*/  @!P0 NANOSLEEP.SYNCS 0x989680 ;  /* 0x009896800000895d */ /* 0x004fea0003900000 */
[----:B------:R-:W2:Y:S02]  /*b4d0*/  @!P0 SYNCS.PHASECHK.TRANS64 P0, [R0+URZ+0x40], R5 ;  /* 0x00004005000085a7 */ /* 0x000ea400080010ff */
[----:B--2---:R-:W-:Y:S05]  /*b4e0*/  @!P0 BRA `(.L_x_153) ;  /* 0xfffffffc00f08947 */ /* 0x004fea000383ffff */
[----:B------:R-:W-:Y:S05]  /*b4f0*/  BRA `(.L_x_152) ;  /* 0xffffffe000307947 */ /* 0x000fea000383ffff */
.L_x_161:
[----:B--2---:R2:W3:Y:S02]  /*b500*/  SYNCS.PHASECHK.TRANS64.TRYWAIT P0, [R0+URZ+0x40], R92 ;  /* 0x0000405c000075a7 */ /* 0x0044e400080011ff */
[----:B---3--:R-:W-:Y:S05]  /*b510*/  @!P0 NANOSLEEP.SYNCS 0x989680 ;  /* 0x009896800000895d */ /* 0x008fea0003900000 */
[----:B------:R-:W3:Y:S02]  /*b520*/  @!P0 SYNCS.PHASECHK.TRANS64 P0, [R0+URZ+0x40], R92 ;  /* 0x0000405c000085a7 */ /* 0x000ee400080010ff */
[----:B---3--:R-:W-:Y:S05]  /*b530*/  @!P0 BRA `(.L_x_161) ;  /* 0xfffffffc00f08947 */ /* 0x008fea000383ffff */
[----:B------:R-:W-:Y:S05]  /*b540*/  BRA `(.L_x_160) ;  /* 0xffffffe800087947 */ /* 0x000fea000383ffff */
        .weak           $__internal_0_$__cuda_sm10x_tcgen05_guardrail_trap_col_being_dealloced_not_returned_by_alloc
        .type           $__internal_0_$__cuda_sm10x_tcgen05_guardrail_trap_col_being_dealloced_not_returned_by_alloc,@function
        .size           $__internal_0_$__cuda_sm10x_tcgen05_guardrail_trap_col_being_dealloced_not_returned_by_alloc,($__internal_1_$__cuda_sm10x_tcgen05_guardrail_trap_phase_invalid_during_alloc - $__internal_0_$__cuda_sm10x_tcgen05_guardrail_trap_col_being_dealloced_not_returned_by_alloc)
$__internal_0_$__cuda_sm10x_tcgen05_guardrail_trap_col_being_dealloced_not_returned_by_alloc:
[----:B------:R-:W-:Y:S05]  /*b550*/  BPT.TRAP 0x1 ;  /* 0x000000040000795c */ /* 0x000fea0000300000 */
[----:B------:R-:W-:-:S04]  /*b560*/  HFMA2 R3, -RZ, RZ, 0, 0 ;  /* 0x00000000ff037431 */ /* 0x000fc800000001ff */
[----:B------:R-:W-:Y:S05]  /*b570*/  RET.REL.NODEC R2 `(_ZN7cutlass13device_kernelINS_4gemm6kernel13GemmUniversalIN4cute5tupleIJiiiiEEENS1_10collective13CollectiveMmaINS1_35MainloopSm100TmaUmmaWarpSpecializedILi4ELi2ELi4ENS5_IJNS4_1CILi1EEESB_SB_EEEEENS5_IJNSA_ILi64EEENSA_ILi256EEENSA_ILi32EEEEEEfNS5_IJlSB_lEEEfNS5_IJSB_llEEENS4_8TiledMMAINS4_8MMA_AtomIJNS4_17SM100_MMA_TF32_SSINS_10tfloat32_tESN_fLi64ELi256ELNS4_4UMMA5MajorE0ELSP_1ELNSO_7ScaleInE0ELSQ_0EEEEEENS4_6LayoutISC_NS5_IJNSA_ILi0EEESU_SU_EEEEENS5_IJNS4_10UnderscoreESX_SX_EEEEENS4_13SM90_TMA_LOADENS4_14ComposedLayoutINS4_7SwizzleILi3ELi4ELi3EEENS4_18smem_ptr_flag_bitsILi32EEENST_INS5_IJNSA_ILi8EEESG_EEENS5_IJSG_SB_EEEEEEEvNS4_8identityES10_NS11_INS12_ILi2ELi5ELi2EEES15_NST_INS5_IJSG_NSA_ILi4EEEEEENS5_IJSB_SG_EEEEEEEvS1B_EENS_8epilogue10collective18CollectiveEpilogueINS1J_23Sm100TmaWarpSpecializedILi4ELi2ELi16ELb1ELb0EEEJSH_NS5_IJNST_ISE_SB_EENST_ISG_SB_EEEEEfSI_fSI_NS1J_6fusion15FusionCallbacksIS1N_NS1R_17LinearCombinationIffffLNS_15FloatRoundStyleE2EEESH_S1Q_JEEENS4_5SM1004TMEM4LOAD26SM100_TMEM_LOAD_16dp128b8xES10_S1A_NS4_17SM75_U32x4_LDSM_NENS4_14SM90_TMA_STOREES1A_NS4_17SM90_U32x4_STSM_NENS4_39AutoVectorizingCopyWithAssumedAlignmentILi128EEEEEEvvEEEEvNT_6ParamsE) ;  /* 0xffffff4802a07950 */ /* 0x000fea0003c3ffff */
        .weak           $__internal_1_$__cuda_sm10x_tcgen05_guardrail_trap_phase_invalid_during_alloc
        .type           $__internal_1_$__cuda_sm10x_tcgen05_guardrail_trap_phase_invalid_during_alloc,@function
        .size           $__internal_1_$__cuda_sm10x_tcgen05_guardrail_trap_phase_invalid_during_alloc,($__internal_2_$__cuda_sm10x_tcgen05_guardrail_trap_unallocated_columns_being_dealloced - $__internal_1_$__cuda_sm10x_tcgen05_guardrail_trap_phase_invalid_during_alloc)
$__internal_1_$__cuda_sm10x_tcgen05_guardrail_trap_phase_invalid_during_alloc:
[----:B------:R-:W-:Y:S05]  /*b580*/  BPT.TRAP 0x1 ;  /* 0x000000040000795c */ /* 0x000fea0000300000 */
[----:B------:R-:W-:-:S04]  /*b590*/  MOV R3, 0x0 ;  /* 0x0000000000037802 */ /* 0x000fc80000000f00 */
[----:B------:R-:W-:Y:S05]  /*b5a0*/  RET.REL.NODEC R2 `(_ZN7cutlass13device_kernelINS_4gemm6kernel13GemmUniversalIN4cute5tupleIJiiiiEEENS1_10collective13CollectiveMmaINS1_35MainloopSm100TmaUmmaWarpSpecializedILi4ELi2ELi4ENS5_IJNS4_1CILi1EEESB_SB_EEEEENS5_IJNSA_ILi64EEENSA_ILi256EEENSA_ILi32EEEEEEfNS5_IJlSB_lEEEfNS5_IJSB_llEEENS4_8TiledMMAINS4_8MMA_AtomIJNS4_17SM100_MMA_TF32_SSINS_10tfloat32_tESN_fLi64ELi256ELNS4_4UMMA5MajorE0ELSP_1ELNSO_7ScaleInE0ELSQ_0EEEEEENS4_6LayoutISC_NS5_IJNSA_ILi0EEESU_SU_EEEEENS5_IJNS4_10UnderscoreESX_SX_EEEEENS4_13SM90_TMA_LOADENS4_14ComposedLayoutINS4_7SwizzleILi3ELi4ELi3EEENS4_18smem_ptr_flag_bitsILi32EEENST_INS5_IJNSA_ILi8EEESG_EEENS5_IJSG_SB_EEEEEEEvNS4_8identityES10_NS11_INS12_ILi2ELi5ELi2EEES15_NST_INS5_IJSG_NSA_ILi4EEEEEENS5_IJSB_SG_EEEEEEEvS1B_EENS_8epilogue10collective18CollectiveEpilogueINS1J_23Sm100TmaWarpSpecializedILi4ELi2ELi16ELb1ELb0EEEJSH_NS5_IJNST_ISE_SB_EENST_ISG_SB_EEEEEfSI_fSI_NS1J_6fusion15FusionCallbacksIS1N_NS1R_17LinearCombinationIffffLNS_15FloatRoundStyleE2EEESH_S1Q_JEEENS4_5SM1004TMEM4LOAD26SM100_TMEM_LOAD_16dp128b8xES10_S1A_NS4_17SM75_U32x4_LDSM_NENS4_14SM90_TMA_STOREES1A_NS4_17SM90_U32x4_STSM_NENS4_39AutoVectorizingCopyWithAssumedAlignmentILi128EEEEEEvvEEEEvNT_6ParamsE) ;  /* 0xffffff4802947950 */ /* 0x000fea0003c3ffff */
        .weak           $__internal_2_$__cuda_sm10x_tcgen05_guardrail_trap_unallocated_columns_being_dealloced
        .type           $__internal_2_$__cuda_sm10x_tcgen05_guardrail_trap_unallocated_columns_being_dealloced,@function
        .size           $__internal_2_$__cuda_sm10x_tcgen05_guardrail_trap_unallocated_columns_being_dealloced,(.L_x_224 - $__internal_2_$__cuda_sm10x_tcgen05_guardrail_trap_unallocated_columns_being_dealloced)
$__internal_2_$__cuda_sm10x_tcgen05_guardrail_trap_unallocated_columns_being_dealloced:
[----:B------:R-:W-:Y:S05]  /*b5b0*/  BPT.TRAP 0x1 ;  /* 0x000000040000795c */ /* 0x000fea0000300000 */
[----:B------:R-:W-:-:S04]  /*b5c0*/  HFMA2 R3, -RZ, RZ, 0, 0 ;  /* 0x00000000ff037431 */ /* 0x000fc800000001ff */
[----:B------:R-:W-:Y:S05]  /*b5d0*/  RET.REL.NODEC R2 `(_ZN7cutlass13device_kernelINS_4gemm6kernel13GemmUniversalIN4cute5tupleIJiiiiEEENS1_10collective13CollectiveMmaINS1_35MainloopSm100TmaUmmaWarpSpecializedILi4ELi2ELi4ENS5_IJNS4_1CILi1EEESB_SB_EEEEENS5_IJNSA_ILi64EEENSA_ILi256EEENSA_ILi32EEEEEEfNS5_IJlSB_lEEEfNS5_IJSB_llEEENS4_8TiledMMAINS4_8MMA_AtomIJNS4_17SM100_MMA_TF32_SSINS_10tfloat32_tESN_fLi64ELi256ELNS4_4UMMA5MajorE0ELSP_1ELNSO_7ScaleInE0ELSQ_0EEEEEENS4_6LayoutISC_NS5_IJNSA_ILi0EEESU_SU_EEEEENS5_IJNS4_10UnderscoreESX_SX_EEEEENS4_13SM90_TMA_LOADENS4_14ComposedLayoutINS4_7SwizzleILi3ELi4ELi3EEENS4_18smem_ptr_flag_bitsILi32EEENST_INS5_IJNSA_ILi8EEESG_EEENS5_IJSG_SB_EEEEEEEvNS4_8identityES10_NS11_INS12_ILi2ELi5ELi2EEES15_NST_INS5_IJSG_NSA_ILi4EEEEEENS5_IJSB_SG_EEEEEEEvS1B_EENS_8epilogue10collective18CollectiveEpilogueINS1J_23Sm100TmaWarpSpecializedILi4ELi2ELi16ELb1ELb0EEEJSH_NS5_IJNST_ISE_SB_EENST_ISG_SB_EEEEEfSI_fSI_NS1J_6fusion15FusionCallbacksIS1N_NS1R_17LinearCombinationIffffLNS_15FloatRoundStyleE2EEESH_S1Q_JEEENS4_5SM1004TMEM4LOAD26SM100_TMEM_LOAD_16dp128b8xES10_S1A_NS4_17SM75_U32x4_LDSM_NENS4_14SM90_TMA_STOREES1A_NS4_17SM90_U32x4_STSM_NENS4_39AutoVectorizingCopyWithAssumedAlignmentILi128EEEEEEvvEEEEvNT_6ParamsE) ;  /* 0xffffff4802887950 */ /* 0x000fea0003c3ffff */
.L_x_223:
[----:B------:R-:W-:-:S00]  /*b5e0*/  BRA `(.L_x_223) ;  /* 0xfffffffc00fc7947 */ /* 0x000fc0000383ffff */
[----:B------:R-:W-:-:S00]  /*b5f0*/  NOP ;  /* 0x0000000000007918 */ /* 0x000fc00000000000 */
        /* <DEDUP_REMOVED lines=8> */
.L_x_224:


//--------------------- .nv.global.init           --------------------------
	.section	.nv.global.init,"aw",@progbits
.nv.global.init:
	.type		$str$27,@object
	.size		$str$27,($str$28 - $str$27)
$str$27:
        /*0000*/ 	.byte	0x28, 0x61, 0x64, 0x64, 0x72, 0x65, 0x73, 0x73, 0x20, 0x26, 0x20, 0x6d, 0x61, 0x73, 0x6b, 0x29
        /*0010*/ 	.byte	0x20, 0x3d, 0x3d, 0x20, 0x30, 0x00
	.type		$str$28,@object
	.size		$str$28,($str$26 - $str$28)
$str$28:
        /*0016*/ 	.byte	0x2f, 0x74, 0x6d, 0x70, 0x2f, 0x63, 0x75, 0x74, 0x6c, 0x61, 0x73, 0x73, 0x5f, 0x73, 0x77, 0x65
        /*0026*/ 	.byte	0x65, 0x70, 0x5f, 0x73, 0x72, 0x63, 0x2f, 0x69, 0x6e, 0x63, 0x6c, 0x75, 0x64, 0x65, 0x2f, 0x63
        /*0036*/ 	.byte	0x75, 0x74, 0x65, 0x2f, 0x70, 0x6f, 0x69, 0x6e, 0x74, 0x65, 0x72, 0x5f, 0x66, 0x6c, 0x61, 0x67
        /*0046*/ 	.byte	0x67, 0x65, 0x64, 0x2e, 0x68, 0x70, 0x70, 0x00
	.type		$str$26,@object
	.size		$str$26,($str$25 - $str$26)
$str$26:
        /*004e*/ 	.byte	0x2f, 0x74, 0x6d, 0x70, 0x2f, 0x63, 0x75, 0x74, 0x6c, 0x61, 0x73, 0x73, 0x5f, 0x73, 0x77, 0x65
        /*005e*/ 	.byte	0x65, 0x70, 0x5f, 0x73, 0x72, 0x63, 0x2f, 0x69, 0x6e, 0x63, 0x6c, 0x75, 0x64, 0x65, 0x2f, 0x63
        /*006e*/ 	.byte	0x75, 0x74, 0x65, 0x2f, 0x61, 0x74, 0x6f, 0x6d, 0x2f, 0x63, 0x6f, 0x70, 0x79, 0x5f, 0x74, 0x72
        /*007e*/ 	.byte	0x61, 0x69, 0x74, 0x73, 0x5f, 0x73, 0x6d, 0x31, 0x30, 0x30, 0x2e, 0x68, 0x70, 0x70, 0x00
	.type		$str$25,@object
	.size		$str$25,(__unnamed_1 - $str$25)
$str$25:
        /*008d*/ 	.byte	0x28, 0x28, 0x75, 0x69, 0x6e, 0x74, 0x33, 0x32, 0x5f, 0x74, 0x28, 0x74, 0x68, 0x72, 0x65, 0x61
        /*009d*/ 	.byte	0x64, 0x49, 0x64, 0x78, 0x2e, 0x78, 0x29, 0x20, 0x2f, 0x20, 0x33, 0x32, 0x29, 0x20, 0x25, 0x20
        /*00ad*/ 	.byte	0x34, 0x29, 0x20, 0x3d, 0x3d, 0x20, 0x28, 0x28, 0x28, 0x74, 0x6d, 0x65, 0x6d, 0x5f, 0x61, 0x64
        /*00bd*/ 	.byte	0x64, 0x72, 0x20, 0x3e, 0x3e, 0x20, 0x31, 0x36, 0x29, 0x20, 0x2f, 0x20, 0x33, 0x32, 0x29, 0x20
        /*00cd*/ 	.byte	0x25, 0x20, 0x34, 0x29, 0x00
	.type		__unnamed_1,@object
	.size		__unnamed_1,(__unnamed_2 - __unnamed_1)
__unnamed_1:
        /*00d2*/ 	.byte	0x61, 0x75, 0x74, 0x6f, 0x20, 0x63, 0x75, 0x74, 0x65, 0x3a, 0x3a, 0x61, 0x73, 0x5f, 0x70, 0x6f
        /* <DEDUP_REMOVED lines=23> */
        /*0252*/ 	.byte	0x3c, 0x32, 0x30, 0x34, 0x38, 0x3e, 0x3e, 0x3e, 0x3e, 0x5d, 0x00
	.type		__unnamed_2,@object
	.size		__unnamed_2,(.L_2 - __unnamed_2)
__unnamed_2:
        /* <DEDUP_REMOVED lines=45> */
        /*052d*/ 	.byte	0x3e, 0x3e, 0x3e, 0x5d, 0x00
.L_2:


//--------------------- .nv.shared._ZN7cutlass13device_kernelINS_4gemm6kernel13GemmUniversalIN4cute5tupleIJiiiiEEENS1_10collective13CollectiveMmaINS1_35MainloopSm100TmaUmmaWarpSpecializedILi4ELi2ELi4ENS5_IJNS4_1CILi1EEESB_SB_EEEEENS5_IJNSA_ILi64EEENSA_ILi256EEENSA_ILi32EEEEEEfNS5_IJlSB_lEEEfNS5_IJSB_llEEENS4_8TiledMMAINS4_8MMA_AtomIJNS4_17SM100_MMA_TF32_SSINS_10tfloat32_tESN_fLi64ELi256ELNS4_4UMMA5MajorE0ELSP_1ELNSO_7ScaleInE0ELSQ_0EEEEEENS4_6LayoutISC_NS5_IJNSA_ILi0EEESU_SU_EEEEENS5_IJNS4_10UnderscoreESX_SX_EEEEENS4_13SM90_TMA_LOADENS4_14ComposedLayoutINS4_7SwizzleILi3ELi4ELi3EEENS4_18smem_ptr_flag_bitsILi32EEENST_INS5_IJNSA_ILi8EEESG_EEENS5_IJSG_SB_EEEEEEEvNS4_8identityES10_NS11_INS12_ILi2ELi5ELi2EEES15_NST_INS5_IJSG_NSA_ILi4EEEEEENS5_IJSB_SG_EEEEEEEvS1B_EENS_8epilogue10collective18CollectiveEpilogueINS1J_23Sm100TmaWarpSpecializedILi4ELi2ELi16ELb1ELb0EEEJSH_NS5_IJNST_ISE_SB_EENST_ISG_SB_EEEEEfSI_fSI_NS1J_6fusion15FusionCallbacksIS1N_NS1R_17LinearCombinationIffffLNS_15FloatRoundStyleE2EEESH_S1Q_JEEENS4_5SM1004TMEM4LOAD26SM100_TMEM_LOAD_16dp128b8xES10_S1A_NS4_17SM75_U32x4_LDSM_NENS4_14SM90_TMA_STOREES1A_NS4_17SM90_U32x4_STSM_NENS4_39AutoVectorizingCopyWithAssumedAlignmentILi128EEEEEEvvEEEEvNT_6ParamsE --------------------------
	.section	.nv.shared._ZN7cutlass13device_kernelINS_4gemm6kernel13GemmUniversalIN4cute5tupleIJiiiiEEENS1_10collective13CollectiveMmaINS1_35MainloopSm100TmaUmmaWarpSpecializedILi4ELi2ELi4ENS5_IJNS4_1CILi1EEESB_SB_EEEEENS5_IJNSA_ILi64EEENSA_ILi256EEENSA_ILi32EEEEEEfNS5_IJlSB_lEEEfNS5_IJSB_llEEENS4_8TiledMMAINS4_8MMA_AtomIJNS4_17SM100_MMA_TF32_SSINS_10tfloat32_tESN_fLi64ELi256ELNS4_4UMMA5MajorE0ELSP_1ELNSO_7ScaleInE0ELSQ_0EEEEEENS4_6LayoutISC_NS5_IJNSA_ILi0EEESU_SU_EEEEENS5_IJNS4_10UnderscoreESX_SX_EEEEENS4_13SM90_TMA_LOADENS4_14ComposedLayoutINS4_7SwizzleILi3ELi4ELi3EEENS4_18smem_ptr_flag_bitsILi32EEENST_INS5_IJNSA_ILi8EEESG_EEENS5_IJSG_SB_EEEEEEEvNS4_8identityES10_NS11_INS12_ILi2ELi5ELi2EEES15_NST_INS5_IJSG_NSA_ILi4EEEEEENS5_IJSB_SG_EEEEEEEvS1B_EENS_8epilogue10collective18CollectiveEpilogueINS1J_23Sm100TmaWarpSpecializedILi4ELi2ELi16ELb1ELb0EEEJSH_NS5_IJNST_ISE_SB_EENST_ISG_SB_EEEEEfSI_fSI_NS1J_6fusion15FusionCallbacksIS1N_NS1R_17LinearCombinationIffffLNS_15FloatRoundStyleE2EEESH_S1Q_JEEENS4_5SM1004TMEM4LOAD26SM100_TMEM_LOAD_16dp128b8xES10_S1A_NS4_17SM75_U32x4_LDSM_NENS4_14SM90_TMA_STOREES1A_NS4_17SM90_U32x4_STSM_NENS4_39AutoVectorizingCopyWithAssumedAlignmentILi128EEEEEEvvEEEEvNT_6ParamsE,"aw",@nobits
	.sectionflags	@""
	.align	16
	.zero		1024


//--------------------- .nv.shared.reserved.0     --------------------------
	.section	.nv.shared.reserved.0,"aw",@nobits
	.weak		__nv_reservedSMEM_offset_0_alias
	.size		__nv_reservedSMEM_offset_0_alias, 0, 64
	.other		__nv_reservedSMEM_offset_0_alias,@"STO_CUDA_RESERVED_SHARED STV_DEFAULT"
__nv_reservedSMEM_offset_0_alias:
	.zero		0
.nv.shared.reserved.0:
	.zero		64
	.weak		__nv_reservedSMEM_tcgen05_partition
	.type		__nv_reservedSMEM_tcgen05_partition,@object
	.size		__nv_reservedSMEM_tcgen05_partition,(.L_0 - __nv_reservedSMEM_tcgen05_partition)
__nv_reservedSMEM_tcgen05_partition:
	.zero		32
.L_0:


//--------------------- .nv.global                --------------------------
	.section	.nv.global,"aw",@nobits
.nv.global:
	.type		_ZN40_INTERNAL_74229ef9_4_k_cu_0c59c309_340914cute1_E,@object
	.size		_ZN40_INTERNAL_74229ef9_4_k_cu_0c59c309_340914cute1_E,(_ZN40_INTERNAL_74229ef9_4_k_cu_0c59c309_340914cuda3std3__45__cpo6cbeginE - _ZN40_INTERNAL_74229ef9_4_k_cu_0c59c309_340914cute1_E)
_ZN40_INTERNAL_74229ef9_4_k_cu_0c59c309_340914cute1_E:
	.zero		1
	.type		_ZN40_INTERNAL_74229ef9_4_k_cu_0c59c309_340914cuda3std3__45__cpo6cbeginE,@object
	.size		_ZN40_INTERNAL_74229ef9_4_k_cu_0c59c309_340914cuda3std3__45__cpo6cbeginE,(_ZN40_INTERNAL_74229ef9_4_k_cu_0c59c309_340914cuda3std3__48in_placeE - _ZN40_INTERNAL_74229ef9_4_k_cu_0c59c309_340914cuda3std3__45__cpo6cbeginE)
_ZN40_INTERNAL_74229ef9_4_k_cu_0c59c309_340914cuda3std3__45__cpo6cbeginE:
	.zero		1
	.type		_ZN40_INTERNAL_74229ef9_4_k_cu_0c59c309_340914cuda3std3__48in_placeE,@object
	.size		_ZN40_INTERNAL_74229ef9_4_k_cu_0c59c309_340914cuda3std3__48in_placeE,(_ZN40_INTERNAL_74229ef9_4_k_cu_0c59c309_340914cuda3std6ranges3__45__cpo9iter_moveE - _ZN40_INTERNAL_74229ef9_4_k_cu_0c59c309_340914cuda3std3__48in_placeE)
_ZN40_INTERNAL_74229ef9_4_k_cu_0c59c309_340914cuda3std3__48in_placeE:
	.zero		1
	.type		_ZN40_INTERNAL_74229ef9_4_k_cu_0c59c309_340914cuda3std6ranges3__45__cpo9iter_moveE,@object
	.size		_ZN40_INTERNAL_74229ef9_4_k_cu_0c59c309_340914cuda3std6ranges3__45__cpo9iter_moveE,(_ZN40_INTERNAL_74229ef9_4_k_cu_0c59c309_340914cuda3std3__45__cpo5beginE - _ZN40_INTERNAL_74229ef9_4_k_cu_0c59c309_340914cuda3std6ranges3__45__cpo9iter_moveE)
_ZN40_INTERNAL_74229ef9_4_k_cu_0c59c309_340914cuda3std6ranges3__45__cpo9iter_moveE:
	.zero		1
	.type		_ZN40_INTERNAL_74229ef9_4_k_cu_0c59c309_340914cuda3std3__45__cpo5beginE,@object
	.size		_ZN40_INTERNAL_74229ef9_4_k_cu_0c59c309_340914cuda3std3__45__cpo5beginE,(_ZN40_INTERNAL_74229ef9_4_k_cu_0c59c309_340914cuda3std3__442_GLOBAL__N__74229ef9_4_k_cu_0c59c309_340916ignoreE - _ZN40_INTERNAL_74229ef9_4_k_cu_0c59c309_340914cuda3std3__45__cpo5beginE)
_ZN40_INTERNAL_74229ef9_4_k_cu_0c59c309_340914cuda3std3__45__cpo5beginE:
	.zero		1
	.type		_ZN40_INTERNAL_74229ef9_4_k_cu_0c59c309_340914cuda3std3__442_GLOBAL__N__74229ef9_4_k_cu_0c59c309_340916ignoreE,@object
	.size		_ZN40_INTERNAL_74229ef9_4_k_cu_0c59c309_340914cuda3std3__442_GLOBAL__N__74229ef9_4_k_cu_0c59c309_340916ignoreE,(_ZN40_INTERNAL_74229ef9_4_k_cu_0c59c309_340914cute7productE - _ZN40_INTERNAL_74229ef9_4_k_cu_0c59c309_340914cuda3std3__442_GLOBAL__N__74229ef9_4_k_cu_0c59c309_340916ignoreE)
_ZN40_INTERNAL_74229ef9_4_k_cu_0c59c309_340914cuda3std3__442_GLOBAL__N__74229ef9_4_k_cu_0c59c309_340916ignoreE:
	.zero		1
	.type		_ZN40_INTERNAL_74229ef9_4_k_cu_0c59c309_340914cute7productE,@object
	.size		_ZN40_INTERNAL_74229ef9_4_k_cu_0c59c309_340914cute7productE,(_ZN40_INTERNAL_74229ef9_4_k_cu_0c59c309_340914cuda3std3__45__cpo3endE - _ZN40_INTERNAL_74229ef9_4_k_cu_0c59c309_340914cute7productE)
_ZN40_INTERNAL_74229ef9_4_k_cu_0c59c309_340914cute7productE:
	.zero		1
	.type		_ZN40_INTERNAL_74229ef9_4_k_cu_0c59c309_340914cuda3std3__45__cpo3endE,@object
	.size		_ZN40_INTERNAL_74229ef9_4_k_cu_0c59c309_340914cuda3std3__45__cpo3endE,(_ZN40_INTERNAL_74229ef9_4_k_cu_0c59c309_340914cuda3std3__419piecewise_constructE - _ZN40_INTERNAL_74229ef9_4_k_cu_0c59c309_340914cuda3std3__45__cpo3endE)
_ZN40_INTERNAL_74229ef9_4_k_cu_0c59c309_340914cuda3std3__45__cpo3endE:
	.zero		1
	.type		_ZN40_INTERNAL_74229ef9_4_k_cu_0c59c309_340914cuda3std3__419piecewise_constructE,@object
	.size		_ZN40_INTERNAL_74229ef9_4_k_cu_0c59c309_340914cuda3std3__419piecewise_constructE,(_ZN40_INTERNAL_74229ef9_4_k_cu_0c59c309_340914cuda3std3__45__cpo4cendE - _ZN40_INTERNAL_74229ef9_4_k_cu_0c59c309_340914cuda3std3__419piecewise_constructE)
_ZN40_INTERNAL_74229ef9_4_k_cu_0c59c309_340914cuda3std3__419piecewise_constructE:
	.zero		1
	.type		_ZN40_INTERNAL_74229ef9_4_k_cu_0c59c309_340914cuda3std3__45__cpo4cendE,@object
	.size		_ZN40_INTERNAL_74229ef9_4_k_cu_0c59c309_340914cuda3std3__45__cpo4cendE,(_ZN40_INTERNAL_74229ef9_4_k_cu_0c59c309_340914cuda3std6ranges3__45__cpo4swapE - _ZN40_INTERNAL_74229ef9_4_k_cu_0c59c309_340914cuda3std3__45__cpo4cendE)
_ZN40_INTERNAL_74229ef9_4_k_cu_0c59c309_340914cuda3std3__45__cpo4cendE:
	.zero		1
	.type		_ZN40_INTERNAL_74229ef9_4_k_cu_0c59c309_340914cuda3std6ranges3__45__cpo4swapE,@object
	.size		_ZN40_INTERNAL_74229ef9_4_k_cu_0c59c309_340914cuda3std6ranges3__45__cpo4swapE,(.L_10 - _ZN40_INTERNAL_74229ef9_4_k_cu_0c59c309_340914cuda3std6ranges3__45__cpo4swapE)
_ZN40_INTERNAL_74229ef9_4_k_cu_0c59c309_340914cuda3std6ranges3__45__cpo4swapE:
	.zero		1
.L_10:


//--------------------- .nv.constant0._ZN7cutlass13device_kernelINS_4gemm6kernel13GemmUniversalIN4cute5tupleIJiiiiEEENS1_10collective13CollectiveMmaINS1_35MainloopSm100TmaUmmaWarpSpecializedILi4ELi2ELi4ENS5_IJNS4_1CILi1EEESB_SB_EEEEENS5_IJNSA_ILi64EEENSA_ILi256EEENSA_ILi32EEEEEEfNS5_IJlSB_lEEEfNS5_IJSB_llEEENS4_8TiledMMAINS4_8MMA_AtomIJNS4_17SM100_MMA_TF32_SSINS_10tfloat32_tESN_fLi64ELi256ELNS4_4UMMA5MajorE0ELSP_1ELNSO_7ScaleInE0ELSQ_0EEEEEENS4_6LayoutISC_NS5_IJNSA_ILi0EEESU_SU_EEEEENS5_IJNS4_10UnderscoreESX_SX_EEEEENS4_13SM90_TMA_LOADENS4_14ComposedLayoutINS4_7SwizzleILi3ELi4ELi3EEENS4_18smem_ptr_flag_bitsILi32EEENST_INS5_IJNSA_ILi8EEESG_EEENS5_IJSG_SB_EEEEEEEvNS4_8identityES10_NS11_INS12_ILi2ELi5ELi2EEES15_NST_INS5_IJSG_NSA_ILi4EEEEEENS5_IJSB_SG_EEEEEEEvS1B_EENS_8epilogue10collective18CollectiveEpilogueINS1J_23Sm100TmaWarpSpecializedILi4ELi2ELi16ELb1ELb0EEEJSH_NS5_IJNST_ISE_SB_EENST_ISG_SB_EEEEEfSI_fSI_NS1J_6fusion15FusionCallbacksIS1N_NS1R_17LinearCombinationIffffLNS_15FloatRoundStyleE2EEESH_S1Q_JEEENS4_5SM1004TMEM4LOAD26SM100_TMEM_LOAD_16dp128b8xES10_S1A_NS4_17SM75_U32x4_LDSM_NENS4_14SM90_TMA_STOREES1A_NS4_17SM90_U32x4_STSM_NENS4_39AutoVectorizingCopyWithAssumedAlignmentILi128EEEEEEvvEEEEvNT_6ParamsE --------------------------
	.section	.nv.constant0._ZN7cutlass13device_kernelINS_4gemm6kernel13GemmUniversalIN4cute5tupleIJiiiiEEENS1_10collective13CollectiveMmaINS1_35MainloopSm100TmaUmmaWarpSpecializedILi4ELi2ELi4ENS5_IJNS4_1CILi1EEESB_SB_EEEEENS5_IJNSA_ILi64EEENSA_ILi256EEENSA_ILi32EEEEEEfNS5_IJlSB_lEEEfNS5_IJSB_llEEENS4_8TiledMMAINS4_8MMA_AtomIJNS4_17SM100_MMA_TF32_SSINS_10tfloat32_tESN_fLi64ELi256ELNS4_4UMMA5MajorE0ELSP_1ELNSO_7ScaleInE0ELSQ_0EEEEEENS4_6LayoutISC_NS5_IJNSA_ILi0EEESU_SU_EEEEENS5_IJNS4_10UnderscoreESX_SX_EEEEENS4_13SM90_TMA_LOADENS4_14ComposedLayoutINS4_7SwizzleILi3ELi4ELi3EEENS4_18smem_ptr_flag_bitsILi32EEENST_INS5_IJNSA_ILi8EEESG_EEENS5_IJSG_SB_EEEEEEEvNS4_8identityES10_NS11_INS12_ILi2ELi5ELi2EEES15_NST_INS5_IJSG_NSA_ILi4EEEEEENS5_IJSB_SG_EEEEEEEvS1B_EENS_8epilogue10collective18CollectiveEpilogueINS1J_23Sm100TmaWarpSpecializedILi4ELi2ELi16ELb1ELb0EEEJSH_NS5_IJNST_ISE_SB_EENST_ISG_SB_EEEEEfSI_fSI_NS1J_6fusion15FusionCallbacksIS1N_NS1R_17LinearCombinationIffffLNS_15FloatRoundStyleE2EEESH_S1Q_JEEENS4_5SM1004TMEM4LOAD26SM100_TMEM_LOAD_16dp128b8xES10_S1A_NS4_17SM75_U32x4_LDSM_NENS4_14SM90_TMA_STOREES1A_NS4_17SM90_U32x4_STSM_NENS4_39AutoVectorizingCopyWithAssumedAlignmentILi128EEEEEEvvEEEEvNT_6ParamsE,"a",@progbits
	.sectionflags	@""
	.align	4
.nv.constant0._ZN7cutlass13device_kernelINS_4gemm6kernel13GemmUniversalIN4cute5tupleIJiiiiEEENS1_10collective13CollectiveMmaINS1_35MainloopSm100TmaUmmaWarpSpecializedILi4ELi2ELi4ENS5_IJNS4_1CILi1EEESB_SB_EEEEENS5_IJNSA_ILi64EEENSA_ILi256EEENSA_ILi32EEEEEEfNS5_IJlSB_lEEEfNS5_IJSB_llEEENS4_8TiledMMAINS4_8MMA_AtomIJNS4_17SM100_MMA_TF32_SSINS_10tfloat32_tESN_fLi64ELi256ELNS4_4UMMA5MajorE0ELSP_1ELNSO_7ScaleInE0ELSQ_0EEEEEENS4_6LayoutISC_NS5_IJNSA_ILi0EEESU_SU_EEEEENS5_IJNS4_10UnderscoreESX_SX_EEEEENS4_13SM90_TMA_LOADENS4_14ComposedLayoutINS4_7SwizzleILi3ELi4ELi3EEENS4_18smem_ptr_flag_bitsILi32EEENST_INS5_IJNSA_ILi8EEESG_EEENS5_IJSG_SB_EEEEEEEvNS4_8identityES10_NS11_INS12_ILi2ELi5ELi2EEES15_NST_INS5_IJSG_NSA_ILi4EEEEEENS5_IJSB_SG_EEEEEEEvS1B_EENS_8epilogue10collective18CollectiveEpilogueINS1J_23Sm100TmaWarpSpecializedILi4ELi2ELi16ELb1ELb0EEEJSH_NS5_IJNST_ISE_SB_EENST_ISG_SB_EEEEEfSI_fSI_NS1J_6fusion15FusionCallbacksIS1N_NS1R_17LinearCombinationIffffLNS_15FloatRoundStyleE2EEESH_S1Q_JEEENS4_5SM1004TMEM4LOAD26SM100_TMEM_LOAD_16dp128b8xES10_S1A_NS4_17SM75_U32x4_LDSM_NENS4_14SM90_TMA_STOREES1A_NS4_17SM90_U32x4_STSM_NENS4_39AutoVectorizingCopyWithAssumedAlignmentILi128EEEEEEvvEEEEvNT_6ParamsE:
	.zero		2944


//--------------------- SYMBOLS --------------------------

	.type		.nv.reservedSmem.offset0,@object
	.size		.nv.reservedSmem.offset0,0x4
	.type		.nv.reservedSmem.cap,@object
	.size		.nv.reservedSmem.cap,0x4
	.type		__assertfail,@function
